// auto-generated by cutlass_sweep.gemm — config: {"arch": "sm_100", "cluster_m": 1, "cluster_n": 2, "dtype": "mxfp8_e5m2", "dtype_b": "mxfp8_e5m2", "layout": "nt", "stages": 0, "tile_k": 256, "tile_m": 128, "tile_n": 128}
#include "cutlass/cutlass.h"
#include "cutlass/gemm/collective/collective_builder.hpp"
#include "cutlass/gemm/device/gemm_universal_adapter.h"
#include "cutlass/gemm/kernel/gemm_universal.hpp"
#include "cutlass/epilogue/collective/collective_builder.hpp"

using ElemA = cutlass::mx_float8_t<cutlass::float_e5m2_t>;
using ElemB = cutlass::mx_float8_t<cutlass::float_e5m2_t>;
using ElemCD = cutlass::bfloat16_t;
using Acc  = float;
using TileShape    = cute::Shape<cute::_128, cute::_128, cute::_256>;
using ClusterShape = cute::Shape<cute::_1, cute::_2, cute::_1>;

using CollectiveEpilogue = typename cutlass::epilogue::collective::CollectiveBuilder<
    cutlass::arch::Sm100, cutlass::arch::OpClassTensorOp,
    TileShape, ClusterShape,
    cutlass::epilogue::collective::EpilogueTileAuto,
    Acc, Acc,
    ElemCD, cutlass::layout::RowMajor, 128 / cutlass::sizeof_bits<ElemCD>::value,
    ElemCD, cutlass::layout::RowMajor, 128 / cutlass::sizeof_bits<ElemCD>::value,
    cutlass::epilogue::collective::EpilogueScheduleAuto
  >::CollectiveOp;

using CollectiveMainloop = typename cutlass::gemm::collective::CollectiveBuilder<
    cutlass::arch::Sm100, cutlass::arch::OpClassBlockScaledTensorOp,
    ElemA, cutlass::layout::RowMajor, 32,
    ElemB, cutlass::layout::ColumnMajor, 32,
    Acc,
    TileShape, ClusterShape,
    cutlass::gemm::collective::StageCountAutoCarveout<static_cast<int>(sizeof(typename CollectiveEpilogue::SharedStorage))>,
    cutlass::gemm::collective::KernelScheduleAuto
  >::CollectiveOp;

using GemmKernel = cutlass::gemm::kernel::GemmUniversal<
    cute::Shape<int,int,int,int>,
    CollectiveMainloop,
    CollectiveEpilogue
>;
using Gemm = cutlass::gemm::device::GemmUniversalAdapter<GemmKernel>;

// Force the device kernel symbol into the cubin without needing a host main.
auto* _anchor = &cutlass::device_kernel<GemmKernel>;


// ===== COMPILED SASS (sm_100a) =====

	.target	sm_100a

	.elftype	@"ET_EXEC"


//--------------------- .note.nv.tkinfo           --------------------------
	.section	.note.nv.tkinfo,"",@"SHT_NOTE"
	.sectionflags	@"SHF_NOTE_NV_TKINFO"
	.tkinfo
        /*0018*/ 	.word	0x00000002
        /*0030*/ 	.string	""
        /*0030*/ 	.string	"ptxas"
        /*0030*/ 	.string	"Cuda compilation tools, release 13.0, V13.0.88"
        /*0030*/ 	.string	"Build cuda_13.0.r13.0/compiler.36424714_0"
        /*0030*/ 	.string	"-arch sm_100a -m 64 "



//--------------------- .note.nv.cuinfo           --------------------------
	.section	.note.nv.cuinfo,"",@"SHT_NOTE"
	.sectionflags	@"SHF_NOTE_NV_CUINFO"
        /*0018*/ 	.short	0x0002
        /*001a*/ 	.short	0x0064
        /*001c*/ 	.short	0x0082
	.zero		2


//--------------------- .nv.info                  --------------------------
	.section	.nv.info,"",@"SHT_CUDA_INFO"
	.align	4


	//----- nvinfo : EIATTR_REGCOUNT
	.align		4
        /*0000*/ 	.byte	0x04, 0x2f
        /*0002*/ 	.short	(.L_19 - .L_18)
	.align		4
.L_18:
        /*0004*/ 	.word	index@(_ZN7cutlass13device_kernelINS_4gemm6kernel13GemmUniversalIN4cute5tupleIJiiiiEEENS1_10collective13CollectiveMmaINS1_46MainloopSm100TmaUmmaWarpSpecializedBlockScaledILi2ELi2ELi2ENS5_IJNS4_1CILi1EEENSA_ILi2EEESB_EEEEENS5_IJNSA_ILi128EEESF_NSA_ILi256EEEEEENS5_IJNS_12float_e5m2_tENS_13float_ue8m0_tEEEENS5_IJNS5_IJlSB_lEEENS4_6LayoutINS5_IJNS5_IJNS5_IJNSA_ILi32EEENSA_ILi4EEEEEEiEEESQ_NS5_IJSB_iEEEEEENS5_IJNS5_IJNS5_IJNSA_ILi16EEESO_EEEiEEENS5_IJNS5_IJNSA_ILi0EEESB_EEENSA_ILi512EEEEEENS5_IJSW_iEEEEEEEEEEESK_S13_NS4_8TiledMMAINS4_8MMA_AtomIJNS4_21SM100_MMA_MXF8F6F4_SSISI_SI_fSJ_Li128ELi128ELNS4_4UMMA5MajorE0ELS18_0ELNS17_7ScaleInE0ELS19_0EEEEEENSM_INS5_IJSB_SB_SB_EEENS5_IJSW_SW_SW_EEEEENS5_IJNS4_10UnderscoreES1F_S1F_EEEEENS5_IJNS4_23SM90_TMA_LOAD_MULTICASTES1I_EEENS5_IJNS4_14ComposedLayoutINS4_7SwizzleILi3ELi4ELi3EEENS4_18smem_ptr_flag_bitsILi8EEENSM_INS5_IJNSA_ILi8EEESF_EEENS5_IJSF_SB_EEEEEEENSM_INS5_IJNS5_IJNS5_IJSP_SB_EEENS5_IJSN_SB_EEEEEESB_NS5_IJSO_SC_EEEEEENS5_IJNS5_IJNS5_IJSU_SY_EEESX_EEESW_NS5_IJSB_SY_EEEEEEEEEEEvNS4_8identityENS5_IJNS4_13SM90_TMA_LOADES26_EEES24_vS25_EENS_8epilogue10collective18CollectiveEpilogueINS29_23Sm100TmaWarpSpecializedILi4ELi2ELi32ELb1ELb0EEEJSH_NS5_IJNSM_ISF_SB_EENSM_ISN_SB_EEEEENS_10bfloat16_tESL_S2H_SL_NS29_6fusion15FusionCallbacksIS2D_NS2I_17LinearCombinationIS2H_fS2H_fLNS_15FloatRoundStyleE2EEESH_S2G_JEEENS4_5SM1004TMEM4LOAD26SM100_TMEM_LOAD_32dp32b32xES26_NS1K_INS1L_ILi2ELi4ELi3EEENS1N_ILi16EEENSM_INS5_IJS1P_SN_EEES1V_EEEENS4_39AutoVectorizingCopyWithAssumedAlignmentILi128EEENS4_14SM90_TMA_STOREES2W_S2Y_S2Y_EEEvvEEEEvNT_6ParamsE)
        /*0008*/ 	.word	0x0000006e


	//----- nvinfo : EIATTR_FRAME_SIZE
	.align		4
.L_19:
        /*000c*/ 	.byte	0x04, 0x11
        /*000e*/ 	.short	(.L_21 - .L_20)
	.align		4
.L_20:
        /*0010*/ 	.word	index@($__internal_2_$__cuda_sm10x_tcgen05_guardrail_trap_unallocated_columns_being_dealloced)
        /*0014*/ 	.word	0x00000000


	//----- nvinfo : EIATTR_FRAME_SIZE
	.align		4
.L_21:
        /*0018*/ 	.byte	0x04, 0x11
        /*001a*/ 	.short	(.L_23 - .L_22)
	.align		4
.L_22:
        /*001c*/ 	.word	index@($__internal_1_$__cuda_sm10x_tcgen05_guardrail_trap_phase_invalid_during_alloc)
        /*0020*/ 	.word	0x00000000


	//----- nvinfo : EIATTR_FRAME_SIZE
	.align		4
.L_23:
        /*0024*/ 	.byte	0x04, 0x11
        /*0026*/ 	.short	(.L_25 - .L_24)
	.align		4
.L_24:
        /*0028*/ 	.word	index@($__internal_0_$__cuda_sm10x_tcgen05_guardrail_trap_col_being_dealloced_not_returned_by_alloc)
        /*002c*/ 	.word	0x00000000


	//----- nvinfo : EIATTR_FRAME_SIZE
	.align		4
.L_25:
        /*0030*/ 	.byte	0x04, 0x11
        /*0032*/ 	.short	(.L_27 - .L_26)
	.align		4
.L_26:
        /*0034*/ 	.word	index@(_ZN7cutlass13device_kernelINS_4gemm6kernel13GemmUniversalIN4cute5tupleIJiiiiEEENS1_10collective13CollectiveMmaINS1_46MainloopSm100TmaUmmaWarpSpecializedBlockScaledILi2ELi2ELi2ENS5_IJNS4_1CILi1EEENSA_ILi2EEESB_EEEEENS5_IJNSA_ILi128EEESF_NSA_ILi256EEEEEENS5_IJNS_12float_e5m2_tENS_13float_ue8m0_tEEEENS5_IJNS5_IJlSB_lEEENS4_6LayoutINS5_IJNS5_IJNS5_IJNSA_ILi32EEENSA_ILi4EEEEEEiEEESQ_NS5_IJSB_iEEEEEENS5_IJNS5_IJNS5_IJNSA_ILi16EEESO_EEEiEEENS5_IJNS5_IJNSA_ILi0EEESB_EEENSA_ILi512EEEEEENS5_IJSW_iEEEEEEEEEEESK_S13_NS4_8TiledMMAINS4_8MMA_AtomIJNS4_21SM100_MMA_MXF8F6F4_SSISI_SI_fSJ_Li128ELi128ELNS4_4UMMA5MajorE0ELS18_0ELNS17_7ScaleInE0ELS19_0EEEEEENSM_INS5_IJSB_SB_SB_EEENS5_IJSW_SW_SW_EEEEENS5_IJNS4_10UnderscoreES1F_S1F_EEEEENS5_IJNS4_23SM90_TMA_LOAD_MULTICASTES1I_EEENS5_IJNS4_14ComposedLayoutINS4_7SwizzleILi3ELi4ELi3EEENS4_18smem_ptr_flag_bitsILi8EEENSM_INS5_IJNSA_ILi8EEESF_EEENS5_IJSF_SB_EEEEEEENSM_INS5_IJNS5_IJNS5_IJSP_SB_EEENS5_IJSN_SB_EEEEEESB_NS5_IJSO_SC_EEEEEENS5_IJNS5_IJNS5_IJSU_SY_EEESX_EEESW_NS5_IJSB_SY_EEEEEEEEEEEvNS4_8identityENS5_IJNS4_13SM90_TMA_LOADES26_EEES24_vS25_EENS_8epilogue10collective18CollectiveEpilogueINS29_23Sm100TmaWarpSpecializedILi4ELi2ELi32ELb1ELb0EEEJSH_NS5_IJNSM_ISF_SB_EENSM_ISN_SB_EEEEENS_10bfloat16_tESL_S2H_SL_NS29_6fusion15FusionCallbacksIS2D_NS2I_17LinearCombinationIS2H_fS2H_fLNS_15FloatRoundStyleE2EEESH_S2G_JEEENS4_5SM1004TMEM4LOAD26SM100_TMEM_LOAD_32dp32b32xES26_NS1K_INS1L_ILi2ELi4ELi3EEENS1N_ILi16EEENSM_INS5_IJS1P_SN_EEES1V_EEEENS4_39AutoVectorizingCopyWithAssumedAlignmentILi128EEENS4_14SM90_TMA_STOREES2W_S2Y_S2Y_EEEvvEEEEvNT_6ParamsE)
        /*0038*/ 	.word	0x00000000


	//----- nvinfo : EIATTR_MIN_STACK_SIZE
	.align		4
.L_27:
        /*003c*/ 	.byte	0x04, 0x12
        /*003e*/ 	.short	(.L_29 - .L_28)
	.align		4
.L_28:
        /*0040*/ 	.word	index@(_ZN7cutlass13device_kernelINS_4gemm6kernel13GemmUniversalIN4cute5tupleIJiiiiEEENS1_10collective13CollectiveMmaINS1_46MainloopSm100TmaUmmaWarpSpecializedBlockScaledILi2ELi2ELi2ENS5_IJNS4_1CILi1EEENSA_ILi2EEESB_EEEEENS5_IJNSA_ILi128EEESF_NSA_ILi256EEEEEENS5_IJNS_12float_e5m2_tENS_13float_ue8m0_tEEEENS5_IJNS5_IJlSB_lEEENS4_6LayoutINS5_IJNS5_IJNS5_IJNSA_ILi32EEENSA_ILi4EEEEEEiEEESQ_NS5_IJSB_iEEEEEENS5_IJNS5_IJNS5_IJNSA_ILi16EEESO_EEEiEEENS5_IJNS5_IJNSA_ILi0EEESB_EEENSA_ILi512EEEEEENS5_IJSW_iEEEEEEEEEEESK_S13_NS4_8TiledMMAINS4_8MMA_AtomIJNS4_21SM100_MMA_MXF8F6F4_SSISI_SI_fSJ_Li128ELi128ELNS4_4UMMA5MajorE0ELS18_0ELNS17_7ScaleInE0ELS19_0EEEEEENSM_INS5_IJSB_SB_SB_EEENS5_IJSW_SW_SW_EEEEENS5_IJNS4_10UnderscoreES1F_S1F_EEEEENS5_IJNS4_23SM90_TMA_LOAD_MULTICASTES1I_EEENS5_IJNS4_14ComposedLayoutINS4_7SwizzleILi3ELi4ELi3EEENS4_18smem_ptr_flag_bitsILi8EEENSM_INS5_IJNSA_ILi8EEESF_EEENS5_IJSF_SB_EEEEEEENSM_INS5_IJNS5_IJNS5_IJSP_SB_EEENS5_IJSN_SB_EEEEEESB_NS5_IJSO_SC_EEEEEENS5_IJNS5_IJNS5_IJSU_SY_EEESX_EEESW_NS5_IJSB_SY_EEEEEEEEEEEvNS4_8identityENS5_IJNS4_13SM90_TMA_LOADES26_EEES24_vS25_EENS_8epilogue10collective18CollectiveEpilogueINS29_23Sm100TmaWarpSpecializedILi4ELi2ELi32ELb1ELb0EEEJSH_NS5_IJNSM_ISF_SB_EENSM_ISN_SB_EEEEENS_10bfloat16_tESL_S2H_SL_NS29_6fusion15FusionCallbacksIS2D_NS2I_17LinearCombinationIS2H_fS2H_fLNS_15FloatRoundStyleE2EEESH_S2G_JEEENS4_5SM1004TMEM4LOAD26SM100_TMEM_LOAD_32dp32b32xES26_NS1K_INS1L_ILi2ELi4ELi3EEENS1N_ILi16EEENSM_INS5_IJS1P_SN_EEES1V_EEEENS4_39AutoVectorizingCopyWithAssumedAlignmentILi128EEENS4_14SM90_TMA_STOREES2W_S2Y_S2Y_EEEvvEEEEvNT_6ParamsE)
        /*0044*/ 	.word	0x00000000
.L_29:


//--------------------- .nv.compat                --------------------------
	.section	.nv.compat,"",@"SHT_CUDA_COMPAT_INFO"
	.align	4
        /*0000*/ 	.byte	0x02, 0x09, 0x01, 0x00, 0x02, 0x02, 0x02, 0x00, 0x02, 0x05, 0x05, 0x00, 0x03, 0x07, 0x01, 0x01
        /*0010*/ 	.byte	0x02, 0x03, 0x01, 0x00, 0x02, 0x06, 0x01, 0x00, 0x04, 0x0b, 0x08, 0x00, 0x09, 0x00, 0x00, 0x00
        /*0020*/ 	.byte	0x00, 0x00, 0x00, 0x00


//--------------------- .nv.info._ZN7cutlass13device_kernelINS_4gemm6kernel13GemmUniversalIN4cute5tupleIJiiiiEEENS1_10collective13CollectiveMmaINS1_46MainloopSm100TmaUmmaWarpSpecializedBlockScaledILi2ELi2ELi2ENS5_IJNS4_1CILi1EEENSA_ILi2EEESB_EEEEENS5_IJNSA_ILi128EEESF_NSA_ILi256EEEEEENS5_IJNS_12float_e5m2_tENS_13float_ue8m0_tEEEENS5_IJNS5_IJlSB_lEEENS4_6LayoutINS5_IJNS5_IJNS5_IJNSA_ILi32EEENSA_ILi4EEEEEEiEEESQ_NS5_IJSB_iEEEEEENS5_IJNS5_IJNS5_IJNSA_ILi16EEESO_EEEiEEENS5_IJNS5_IJNSA_ILi0EEESB_EEENSA_ILi512EEEEEENS5_IJSW_iEEEEEEEEEEESK_S13_NS4_8TiledMMAINS4_8MMA_AtomIJNS4_21SM100_MMA_MXF8F6F4_SSISI_SI_fSJ_Li128ELi128ELNS4_4UMMA5MajorE0ELS18_0ELNS17_7ScaleInE0ELS19_0EEEEEENSM_INS5_IJSB_SB_SB_EEENS5_IJSW_SW_SW_EEEEENS5_IJNS4_10UnderscoreES1F_S1F_EEEEENS5_IJNS4_23SM90_TMA_LOAD_MULTICASTES1I_EEENS5_IJNS4_14ComposedLayoutINS4_7SwizzleILi3ELi4ELi3EEENS4_18smem_ptr_flag_bitsILi8EEENSM_INS5_IJNSA_ILi8EEESF_EEENS5_IJSF_SB_EEEEEEENSM_INS5_IJNS5_IJNS5_IJSP_SB_EEENS5_IJSN_SB_EEEEEESB_NS5_IJSO_SC_EEEEEENS5_IJNS5_IJNS5_IJSU_SY_EEESX_EEESW_NS5_IJSB_SY_EEEEEEEEEEEvNS4_8identityENS5_IJNS4_13SM90_TMA_LOADES26_EEES24_vS25_EENS_8epilogue10collective18CollectiveEpilogueINS29_23Sm100TmaWarpSpecializedILi4ELi2ELi32ELb1ELb0EEEJSH_NS5_IJNSM_ISF_SB_EENSM_ISN_SB_EEEEENS_10bfloat16_tESL_S2H_SL_NS29_6fusion15FusionCallbacksIS2D_NS2I_17LinearCombinationIS2H_fS2H_fLNS_15FloatRoundStyleE2EEESH_S2G_JEEENS4_5SM1004TMEM4LOAD26SM100_TMEM_LOAD_32dp32b32xES26_NS1K_INS1L_ILi2ELi4ELi3EEENS1N_ILi16EEENSM_INS5_IJS1P_SN_EEES1V_EEEENS4_39AutoVectorizingCopyWithAssumedAlignmentILi128EEENS4_14SM90_TMA_STOREES2W_S2Y_S2Y_EEEvvEEEEvNT_6ParamsE --------------------------
	.section	.nv.info._ZN7cutlass13device_kernelINS_4gemm6kernel13GemmUniversalIN4cute5tupleIJiiiiEEENS1_10collective13CollectiveMmaINS1_46MainloopSm100TmaUmmaWarpSpecializedBlockScaledILi2ELi2ELi2ENS5_IJNS4_1CILi1EEENSA_ILi2EEESB_EEEEENS5_IJNSA_ILi128EEESF_NSA_ILi256EEEEEENS5_IJNS_12float_e5m2_tENS_13float_ue8m0_tEEEENS5_IJNS5_IJlSB_lEEENS4_6LayoutINS5_IJNS5_IJNS5_IJNSA_ILi32EEENSA_ILi4EEEEEEiEEESQ_NS5_IJSB_iEEEEEENS5_IJNS5_IJNS5_IJNSA_ILi16EEESO_EEEiEEENS5_IJNS5_IJNSA_ILi0EEESB_EEENSA_ILi512EEEEEENS5_IJSW_iEEEEEEEEEEESK_S13_NS4_8TiledMMAINS4_8MMA_AtomIJNS4_21SM100_MMA_MXF8F6F4_SSISI_SI_fSJ_Li128ELi128ELNS4_4UMMA5MajorE0ELS18_0ELNS17_7ScaleInE0ELS19_0EEEEEENSM_INS5_IJSB_SB_SB_EEENS5_IJSW_SW_SW_EEEEENS5_IJNS4_10UnderscoreES1F_S1F_EEEEENS5_IJNS4_23SM90_TMA_LOAD_MULTICASTES1I_EEENS5_IJNS4_14ComposedLayoutINS4_7SwizzleILi3ELi4ELi3EEENS4_18smem_ptr_flag_bitsILi8EEENSM_INS5_IJNSA_ILi8EEESF_EEENS5_IJSF_SB_EEEEEEENSM_INS5_IJNS5_IJNS5_IJSP_SB_EEENS5_IJSN_SB_EEEEEESB_NS5_IJSO_SC_EEEEEENS5_IJNS5_IJNS5_IJSU_SY_EEESX_EEESW_NS5_IJSB_SY_EEEEEEEEEEEvNS4_8identityENS5_IJNS4_13SM90_TMA_LOADES26_EEES24_vS25_EENS_8epilogue10collective18CollectiveEpilogueINS29_23Sm100TmaWarpSpecializedILi4ELi2ELi32ELb1ELb0EEEJSH_NS5_IJNSM_ISF_SB_EENSM_ISN_SB_EEEEENS_10bfloat16_tESL_S2H_SL_NS29_6fusion15FusionCallbacksIS2D_NS2I_17LinearCombinationIS2H_fS2H_fLNS_15FloatRoundStyleE2EEESH_S2G_JEEENS4_5SM1004TMEM4LOAD26SM100_TMEM_LOAD_32dp32b32xES26_NS1K_INS1L_ILi2ELi4ELi3EEENS1N_ILi16EEENSM_INS5_IJS1P_SN_EEES1V_EEEENS4_39AutoVectorizingCopyWithAssumedAlignmentILi128EEENS4_14SM90_TMA_STOREES2W_S2Y_S2Y_EEEvvEEEEvNT_6ParamsE,"",@"SHT_CUDA_INFO"
	.sectionflags	@""
	.align	4


	//----- nvinfo : EIATTR_CUDA_API_VERSION
	.align		4
        /*0000*/ 	.byte	0x04, 0x37
        /*0002*/ 	.short	(.L_31 - .L_30)
.L_30:
        /*0004*/ 	.word	0x00000082


	//----- nvinfo : EIATTR_KPARAM_INFO
	.align		4
.L_31:
        /*0008*/ 	.byte	0x04, 0x17
        /*000a*/ 	.short	(.L_33 - .L_32)
.L_32:
        /*000c*/ 	.word	0x00000000
        /*0010*/ 	.short	0x0000
        /*0012*/ 	.short	0x0000
        /*0014*/ 	.byte	0x00, 0xf0, 0x01, 0x30


	//----- nvinfo : EIATTR_AT_ENTRY_FRAGMENTS
	.align		4
.L_33:
        /*0018*/ 	.byte	0x04, 0x4f
        /*001a*/ 	.short	(.L_35 - .L_34)


	//   ....[0]....
.L_34:
        /*001c*/ 	.word	0x00000006


	//----- nvinfo : EIATTR_RESERVED_SMEM_USED
	.align		4
.L_35:
        /*0020*/ 	.byte	0x01, 0x41
	.zero		2


	//----- nvinfo : EIATTR_SPARSE_MMA_MASK
	.align		4
        /*0024*/ 	.byte	0x03, 0x50
        /*0026*/ 	.short	0x0000


	//----- nvinfo : EIATTR_TCGEN05_1CTA_USED
	.align		4
        /*0028*/ 	.byte	0x01, 0x51
	.zero		2


	//----- nvinfo : EIATTR_MAXREG_COUNT
	.align		4
        /*002c*/ 	.byte	0x03, 0x1b
        /*002e*/ 	.short	0x00ff


	//----- nvinfo : EIATTR_NUM_BARRIERS
	.align		4
        /*0030*/ 	.byte	0x02, 0x4c
        /*0032*/ 	.byte	0x07
	.zero		1


	//----- nvinfo : EIATTR_EXTERNS
	.align		4
        /*0034*/ 	.byte	0x04, 0x0f
        /*0036*/ 	.short	(.L_37 - .L_36)


	//   ....[0]....
	.align		4
.L_36:
        /*0038*/ 	.word	index@(__assertfail)


	//----- nvinfo : EIATTR_MERCURY_ISA_VERSION
	.align		4
.L_37:
        /*003c*/ 	.byte	0x03, 0x5f
        /*003e*/ 	.short	0x0101


	//----- nvinfo : EIATTR_INT_WARP_WIDE_INSTR_OFFSETS
	.align		4
        /*0040*/ 	.byte	0x04, 0x31
        /*0042*/ 	.short	(.L_39 - .L_38)


	//   ....[0]....
.L_38:
        /*0044*/ 	.word	0x00002510


	//   ....[1]....
        /*0048*/ 	.word	0x00004650


	//   ....[2]....
        /*004c*/ 	.word	0x00004680


	//   ....[3]....
        /*0050*/ 	.word	0x000046a0


	//   ....[4]....
        /*0054*/ 	.word	0x00004f80


	//   ....[5]....
        /*0058*/ 	.word	0x00004fe0


	//   ....[6]....
        /*005c*/ 	.word	0x000050d0


	//   ....[7]....
        /*0060*/ 	.word	0x00005140


	//   ....[8]....
        /*0064*/ 	.word	0x00005250


	//   ....[9]....
        /*0068*/ 	.word	0x000052e0


	//   ....[10]....
        /*006c*/ 	.word	0x000054b0


	//   ....[11]....
        /*0070*/ 	.word	0x00005560


	//----- nvinfo : EIATTR_COOP_GROUP_MASK_REGIDS
	.align		4
.L_39:
        /*0074*/ 	.byte	0x04, 0x29
        /*0076*/ 	.short	(.L_41 - .L_40)


	//   ....[0]....
.L_40:
        /*0078*/ 	.word	0xffffffff


	//   ....[1]....
        /*007c*/ 	.word	0xffffffff


	//   ....[2]....
        /*0080*/ 	.word	0xffffffff


	//   ....[3]....
        /*0084*/ 	.word	0xffffffff


	//   ....[4]....
        /*0088*/ 	.word	0xffffffff


	//   ....[5]....
        /*008c*/ 	.word	0xffffffff


	//   ....[6]....
        /*0090*/ 	.word	0xffffffff


	//   ....[7]....
        /*0094*/ 	.word	0xffffffff


	//   ....[8]....
        /*0098*/ 	.word	0xffffffff


	//   ....[9]....
        /*009c*/ 	.word	0xffffffff


	//   ....[10]....
        /*00a0*/ 	.word	0xffffffff


	//   ....[11]....
        /*00a4*/ 	.word	0xffffffff


	//   ....[12]....
        /*00a8*/ 	.word	0xffffffff


	//   ....[13]....
        /*00ac*/ 	.word	0xffffffff


	//----- nvinfo : EIATTR_COOP_GROUP_INSTR_OFFSETS
	.align		4
.L_41:
        /*00b0*/ 	.byte	0x04, 0x28
        /*00b2*/ 	.short	(.L_43 - .L_42)


	//   ....[0]....
.L_42:
        /*00b4*/ 	.word	0x00000090


	//   ....[1]....
        /*00b8*/ 	.word	0x00000530


	//   ....[2]....
        /*00bc*/ 	.word	0x000006a0


	//   ....[3]....
        /*00c0*/ 	.word	0x00000840


	//   ....[4]....
        /*00c4*/ 	.word	0x00000940


	//   ....[5]....
        /*00c8*/ 	.word	0x00000ab0


	//   ....[6]....
        /*00cc*/ 	.word	0x00000c10


	//   ....[7]....
        /*00d0*/ 	.word	0x00000dc0


	//   ....[8]....
        /*00d4*/ 	.word	0x000023f0


	//   ....[9]....
        /*00d8*/ 	.word	0x000030c0


	//   ....[10]....
        /*00dc*/ 	.word	0x000032d0


	//   ....[11]....
        /*00e0*/ 	.word	0x00003300


	//   ....[12]....
        /*00e4*/ 	.word	0x00004530


	//   ....[13]....
        /*00e8*/ 	.word	0x00004760


	//----- nvinfo : EIATTR_VRC_CTA_INIT_COUNT
	.align		4
.L_43:
        /*00ec*/ 	.byte	0x02, 0x4a
        /*00ee*/ 	.byte	0x80
	.zero		1


	//----- nvinfo : EIATTR_SYSCALL_OFFSETS
	.align		4
        /*00f0*/ 	.byte	0x04, 0x46
        /*00f2*/ 	.short	(.L_45 - .L_44)


	//   ....[0]....
.L_44:
        /*00f4*/ 	.word	0x00006090


	//   ....[1]....
        /*00f8*/ 	.word	0x00006180


	//   ....[2]....
        /*00fc*/ 	.word	0x000068f0


	//   ....[3]....
        /*0100*/ 	.word	0x00007570


	//   ....[4]....
        /*0104*/ 	.word	0x000081c0


	//   ....[5]....
        /*0108*/ 	.word	0x00008e10


	//----- nvinfo : EIATTR_MBARRIER_INSTR_OFFSETS
	.align		4
.L_45:
        /*010c*/ 	.byte	0x04, 0x39
        /*010e*/ 	.short	(.L_47 - .L_46)


	//   ....[0]....
.L_46:
        /*0110*/ 	.word	0x00000650
        /*0114*/ 	.word	0x000000ff
        /*0118*/ 	.word	0x00000000
        /*011c*/ 	.short	0x0100
        /*011e*/ 	.byte	0x04
	.zero		1


	//   ....[1]....
        /*0120*/ 	.word	0x00000660
        /*0124*/ 	.word	0x000000ff
        /*0128*/ 	.word	0x00000010
        /*012c*/ 	.short	0x0100
        /*012e*/ 	.byte	0x04
	.zero		1


	//   ....[2]....
        /*0130*/ 	.word	0x00000670
        /*0134*/ 	.word	0x000000ff
        /*0138*/ 	.word	0x00000008
        /*013c*/ 	.short	0x0100
        /*013e*/ 	.byte	0x04
	.zero		1


	//   ....[3]....
        /*0140*/ 	.word	0x00000680
        /*0144*/ 	.word	0x000000ff
        /*0148*/ 	.word	0x00000018
        /*014c*/ 	.short	0x0100
        /*014e*/ 	.byte	0x04
	.zero		1


	//   ....[4]....
        /*0150*/ 	.word	0x000007b0
        /*0154*/ 	.word	0x000000ff
        /*0158*/ 	.word	0x00000020
        /*015c*/ 	.short	0x0100
        /*015e*/ 	.byte	0x04
	.zero		1


	//   ....[5]....
        /*0160*/ 	.word	0x000007c0
        /*0164*/ 	.word	0x000000ff
        /*0168*/ 	.word	0x00000040
        /*016c*/ 	.short	0x0100
        /*016e*/ 	.byte	0x04
	.zero		1


	//   ....[6]....
        /*0170*/ 	.word	0x000007d0
        /*0174*/ 	.word	0x000000ff
        /*0178*/ 	.word	0x00000028
        /*017c*/ 	.short	0x0100
        /*017e*/ 	.byte	0x04
	.zero		1


	//   ....[7]....
        /*0180*/ 	.word	0x000007e0
        /*0184*/ 	.word	0x000000ff
        /*0188*/ 	.word	0x00000048
        /*018c*/ 	.short	0x0100
        /*018e*/ 	.byte	0x04
	.zero		1


	//   ....[8]....
        /*0190*/ 	.word	0x000007f0
        /*0194*/ 	.word	0x000000ff
        /*0198*/ 	.word	0x00000030
        /*019c*/ 	.short	0x0100
        /*019e*/ 	.byte	0x04
	.zero		1


	//   ....[9]....
        /*01a0*/ 	.word	0x00000800
        /*01a4*/ 	.word	0x000000ff
        /*01a8*/ 	.word	0x00000050
        /*01ac*/ 	.short	0x0100
        /*01ae*/ 	.byte	0x04
	.zero		1


	//   ....[10]....
        /*01b0*/ 	.word	0x00000810
        /*01b4*/ 	.word	0x000000ff
        /*01b8*/ 	.word	0x00000038
        /*01bc*/ 	.short	0x0100
        /*01be*/ 	.byte	0x04
	.zero		1


	//   ....[11]....
        /*01c0*/ 	.word	0x00000820
        /*01c4*/ 	.word	0x000000ff
        /*01c8*/ 	.word	0x00000058
        /*01cc*/ 	.short	0x0100
        /*01ce*/ 	.byte	0x04
	.zero		1


	//   ....[12]....
        /*01d0*/ 	.word	0x00000910
        /*01d4*/ 	.word	0x000000ff
        /*01d8*/ 	.word	0x00000060
        /*01dc*/ 	.short	0x0100
        /*01de*/ 	.byte	0x06
	.zero		1


	//   ....[13]....
        /*01e0*/ 	.word	0x00000920
        /*01e4*/ 	.word	0x000000ff
        /*01e8*/ 	.word	0x00000068
        /*01ec*/ 	.short	0x0100
        /*01ee*/ 	.byte	0x06
	.zero		1


	//   ....[14]....
        /*01f0*/ 	.word	0x00000a60
        /*01f4*/ 	.word	0x000000ff
        /*01f8*/ 	.word	0x00000070
        /*01fc*/ 	.short	0x0100
        /*01fe*/ 	.byte	0x06
	.zero		1


	//   ....[15]....
        /*0200*/ 	.word	0x00000a70
        /*0204*/ 	.word	0x000000ff
        /*0208*/ 	.word	0x00000080
        /*020c*/ 	.short	0x0100
        /*020e*/ 	.byte	0x06
	.zero		1


	//   ....[16]....
        /*0210*/ 	.word	0x00000a80
        /*0214*/ 	.word	0x000000ff
        /*0218*/ 	.word	0x00000078
        /*021c*/ 	.short	0x0100
        /*021e*/ 	.byte	0x06
	.zero		1


	//   ....[17]....
        /*0220*/ 	.word	0x00000a90
        /*0224*/ 	.word	0x000000ff
        /*0228*/ 	.word	0x00000088
        /*022c*/ 	.short	0x0100
        /*022e*/ 	.byte	0x06
	.zero		1


	//   ....[18]....
        /*0230*/ 	.word	0x00000bc0
        /*0234*/ 	.word	0x000000ff
        /*0238*/ 	.word	0x00000090
        /*023c*/ 	.short	0x0100
        /*023e*/ 	.byte	0x04
	.zero		1


	//   ....[19]....
        /*0240*/ 	.word	0x00000bd0
        /*0244*/ 	.word	0x000000ff
        /*0248*/ 	.word	0x000000a0
        /*024c*/ 	.short	0x0100
        /*024e*/ 	.byte	0x04
	.zero		1


	//   ....[20]....
        /*0250*/ 	.word	0x00000be0
        /*0254*/ 	.word	0x000000ff
        /*0258*/ 	.word	0x00000098
        /*025c*/ 	.short	0x0100
        /*025e*/ 	.byte	0x04
	.zero		1


	//   ....[21]....
        /*0260*/ 	.word	0x00000bf0
        /*0264*/ 	.word	0x000000ff
        /*0268*/ 	.word	0x000000a8
        /*026c*/ 	.short	0x0100
        /*026e*/ 	.byte	0x04
	.zero		1


	//   ....[22]....
        /*0270*/ 	.word	0x00000ce0
        /*0274*/ 	.word	0x000000ff
        /*0278*/ 	.word	0x000000b0
        /*027c*/ 	.short	0x0100
        /*027e*/ 	.byte	0x04
	.zero		1


	//   ....[23]....
        /*0280*/ 	.word	0x00000cf0
        /*0284*/ 	.word	0x000000ff
        /*0288*/ 	.word	0x000000c0
        /*028c*/ 	.short	0x0100
        /*028e*/ 	.byte	0x04
	.zero		1


	//   ....[24]....
        /*0290*/ 	.word	0x00000d00
        /*0294*/ 	.word	0x000000ff
        /*0298*/ 	.word	0x000000b8
        /*029c*/ 	.short	0x0100
        /*029e*/ 	.byte	0x04
	.zero		1


	//   ....[25]....
        /*02a0*/ 	.word	0x00000d10
        /*02a4*/ 	.word	0x000000ff
        /*02a8*/ 	.word	0x000000c8
        /*02ac*/ 	.short	0x0100
        /*02ae*/ 	.byte	0x04
	.zero		1


	//   ....[26]....
        /*02b0*/ 	.word	0x000017e0
        /*02b4*/ 	.word	0x00000002
        /*02b8*/ 	.word	0x000000c0
        /*02bc*/ 	.short	0x010a
        /*02be*/ 	.byte	0xff
	.zero		1


	//   ....[27]....
        /*02c0*/ 	.word	0x00001810
        /*02c4*/ 	.word	0x00000002
        /*02c8*/ 	.word	0x000000b0
        /*02cc*/ 	.short	0x0101
        /*02ce*/ 	.byte	0xff
	.zero		1


	//   ....[28]....
        /*02d0*/ 	.word	0x000018f0
        /*02d4*/ 	.word	0x000000ff
        /*02d8*/ 	.word	0x00000010
        /*02dc*/ 	.short	0x010a
        /*02de*/ 	.byte	0x04
	.zero		1


	//   ....[29]....
        /*02e0*/ 	.word	0x00001970
        /*02e4*/ 	.word	0x000000ff
        /*02e8*/ 	.word	0x00000010
        /*02ec*/ 	.short	0x010a
        /*02ee*/ 	.byte	0x31
	.zero		1


	//   ....[30]....
        /*02f0*/ 	.word	0x00001ab0
        /*02f4*/ 	.word	0x000000ff
        /*02f8*/ 	.word	0x00000010
        /*02fc*/ 	.short	0x010a
        /*02fe*/ 	.byte	0x04
	.zero		1


	//   ....[31]....
        /*0300*/ 	.word	0x00001e70
        /*0304*/ 	.word	0x000000ff
        /*0308*/ 	.word	0x00000068
        /*030c*/ 	.short	0x0101
        /*030e*/ 	.byte	0x07
	.zero		1


	//   ....[32]....
        /*0310*/ 	.word	0x00001e90
        /*0314*/ 	.word	0x000000ff
        /*0318*/ 	.word	0x00000010
        /*031c*/ 	.short	0x010a
        /*031e*/ 	.byte	0x04
	.zero		1


	//   ....[33]....
        /*0320*/ 	.word	0x00001f10
        /*0324*/ 	.word	0x000000ff
        /*0328*/ 	.word	0x00000010
        /*032c*/ 	.short	0x010a
        /*032e*/ 	.byte	0x31
	.zero		1


	//   ....[34]....
        /*0330*/ 	.word	0x00002050
        /*0334*/ 	.word	0x000000ff
        /*0338*/ 	.word	0x00000010
        /*033c*/ 	.short	0x010a
        /*033e*/ 	.byte	0x04
	.zero		1


	//   ....[35]....
        /*0340*/ 	.word	0x00002420
        /*0344*/ 	.word	0x00000002
        /*0348*/ 	.word	0x00000070
        /*034c*/ 	.short	0x010a
        /*034e*/ 	.byte	0xff
	.zero		1


	//   ....[36]....
        /*0350*/ 	.word	0x000024e0
        /*0354*/ 	.word	0x00000002
        /*0358*/ 	.word	0x00000000
        /*035c*/ 	.short	0x0101
        /*035e*/ 	.byte	0xff
	.zero		1


	//   ....[37]....
        /*0360*/ 	.word	0x00002a60
        /*0364*/ 	.word	0x000000ff
        /*0368*/ 	.word	0x00000000
        /*036c*/ 	.short	0x010a
        /*036e*/ 	.byte	0x04
	.zero		1


	//   ....[38]....
        /*0370*/ 	.word	0x00002b00
        /*0374*/ 	.word	0x00000000
        /*0378*/ 	.word	0x00000000
        /*037c*/ 	.short	0x010a
        /*037e*/ 	.byte	0xff
	.zero		1


	//   ....[39]....
        /*0380*/ 	.word	0x00002c20
        /*0384*/ 	.word	0x00000000
        /*0388*/ 	.word	0x000000b0
        /*038c*/ 	.short	0x010a
        /*038e*/ 	.byte	0xff
	.zero		1


	//   ....[40]....
        /*0390*/ 	.word	0x00002c90
        /*0394*/ 	.word	0x00000000
        /*0398*/ 	.word	0x00000000
        /*039c*/ 	.short	0x0101
        /*039e*/ 	.byte	0xff
	.zero		1


	//   ....[41]....
        /*03a0*/ 	.word	0x00002cb0
        /*03a4*/ 	.word	0x000000ff
        /*03a8*/ 	.word	0x00000080
        /*03ac*/ 	.short	0x010a
        /*03ae*/ 	.byte	0x04
	.zero		1


	//   ....[42]....
        /*03b0*/ 	.word	0x00002dd0
        /*03b4*/ 	.word	0x00000000
        /*03b8*/ 	.word	0x00000070
        /*03bc*/ 	.short	0x010a
        /*03be*/ 	.byte	0xff
	.zero		1


	//   ....[43]....
        /*03c0*/ 	.word	0x00002ed0
        /*03c4*/ 	.word	0x00000000
        /*03c8*/ 	.word	0x00000000
        /*03cc*/ 	.short	0x0101
        /*03ce*/ 	.byte	0xff
	.zero		1


	//   ....[44]....
        /*03d0*/ 	.word	0x00002f60
        /*03d4*/ 	.word	0x000000ff
        /*03d8*/ 	.word	0x00000080
        /*03dc*/ 	.short	0x0106
        /*03de*/ 	.byte	0x04
	.zero		1


	//   ....[45]....
        /*03e0*/ 	.word	0x00002f80
        /*03e4*/ 	.word	0x000000ff
        /*03e8*/ 	.word	0x00000080
        /*03ec*/ 	.short	0x010a
        /*03ee*/ 	.byte	0x04
	.zero		1


	//   ....[46]....
        /*03f0*/ 	.word	0x00003010
        /*03f4*/ 	.word	0x000000ff
        /*03f8*/ 	.word	0x00000080
        /*03fc*/ 	.short	0x0106
        /*03fe*/ 	.byte	0x07
	.zero		1


	//   ....[47]....
        /*0400*/ 	.word	0x00003050
        /*0404*/ 	.word	0x00000000
        /*0408*/ 	.word	0x00000080
        /*040c*/ 	.short	0x010a
        /*040e*/ 	.byte	0xff
	.zero		1


	//   ....[48]....
        /*0410*/ 	.word	0x00003b70
        /*0414*/ 	.word	0x00000000
        /*0418*/ 	.word	0x00000070
        /*041c*/ 	.short	0x010a
        /*041e*/ 	.byte	0xff
	.zero		1


	//   ....[49]....
        /*0420*/ 	.word	0x00003ca0
        /*0424*/ 	.word	0x00000003
        /*0428*/ 	.word	0x00000000
        /*042c*/ 	.short	0x0101
        /*042e*/ 	.byte	0xff
	.zero		1


	//   ....[50]....
        /*0430*/ 	.word	0x00003cb0
        /*0434*/ 	.word	0x000000ff
        /*0438*/ 	.word	0x00000000
        /*043c*/ 	.short	0x010a
        /*043e*/ 	.byte	0x04
	.zero		1


	//   ....[51]....
        /*0440*/ 	.word	0x00003cd0
        /*0444*/ 	.word	0x000000ff
        /*0448*/ 	.word	0x000000a0
        /*044c*/ 	.short	0x010a
        /*044e*/ 	.byte	0x06
	.zero		1


	//   ....[52]....
        /*0450*/ 	.word	0x00003da0
        /*0454*/ 	.word	0x000000ff
        /*0458*/ 	.word	0x00000000
        /*045c*/ 	.short	0x010a
        /*045e*/ 	.byte	0x07
	.zero		1


	//   ....[53]....
        /*0460*/ 	.word	0x00003f20
        /*0464*/ 	.word	0x000000ff
        /*0468*/ 	.word	0x00000000
        /*046c*/ 	.short	0x010a
        /*046e*/ 	.byte	0x04
	.zero		1


	//   ....[54]....
        /*0470*/ 	.word	0x00004470
        /*0474*/ 	.word	0x000000ff
        /*0478*/ 	.word	0x00000000
        /*047c*/ 	.short	0x010a
        /*047e*/ 	.byte	0x04
	.zero		1


	//   ....[55]....
        /*0480*/ 	.word	0x00004510
        /*0484*/ 	.word	0x000000ff
        /*0488*/ 	.word	0x00000000
        /*048c*/ 	.short	0x010a
        /*048e*/ 	.byte	0x04
	.zero		1


	//   ....[56]....
        /*0490*/ 	.word	0x00004940
        /*0494*/ 	.word	0x00000000
        /*0498*/ 	.word	0x00000070
        /*049c*/ 	.short	0x010a
        /*049e*/ 	.byte	0xff
	.zero		1


	//   ....[57]....
        /*04a0*/ 	.word	0x00004a70
        /*04a4*/ 	.word	0x00000000
        /*04a8*/ 	.word	0x00000000
        /*04ac*/ 	.short	0x0101
        /*04ae*/ 	.byte	0xff
	.zero		1


	//   ....[58]....
        /*04b0*/ 	.word	0x00004d90
        /*04b4*/ 	.word	0x000000ff
        /*04b8*/ 	.word	0x00000068
        /*04bc*/ 	.short	0x010a
        /*04be*/ 	.byte	0x04
	.zero		1


	//   ....[59]....
        /*04c0*/ 	.word	0x00004f00
        /*04c4*/ 	.word	0x000000ff
        /*04c8*/ 	.word	0x00000040
        /*04cc*/ 	.short	0x010a
        /*04ce*/ 	.byte	0x04
	.zero		1


	//   ....[60]....
        /*04d0*/ 	.word	0x00005080
        /*04d4*/ 	.word	0x000000ff
        /*04d8*/ 	.word	0x00000020
        /*04dc*/ 	.short	0x010b
        /*04de*/ 	.byte	0x04
	.zero		1


	//   ....[61]....
        /*04e0*/ 	.word	0x00005090
        /*04e4*/ 	.word	0x000000ff
        /*04e8*/ 	.word	0x00000000
        /*04ec*/ 	.short	0x0101
        /*04ee*/ 	.byte	0x05
	.zero		1


	//   ....[62]....
        /*04f0*/ 	.word	0x000050a0
        /*04f4*/ 	.word	0x000000ff
        /*04f8*/ 	.word	0x00000048
        /*04fc*/ 	.short	0x010a
        /*04fe*/ 	.byte	0x04
	.zero		1


	//   ....[63]....
        /*0500*/ 	.word	0x000051f0
        /*0504*/ 	.word	0x000000ff
        /*0508*/ 	.word	0x00000028
        /*050c*/ 	.short	0x010b
        /*050e*/ 	.byte	0x04
	.zero		1


	//   ....[64]....
        /*0510*/ 	.word	0x00005200
        /*0514*/ 	.word	0x000000ff
        /*0518*/ 	.word	0x00000000
        /*051c*/ 	.short	0x0101
        /*051e*/ 	.byte	0x05
	.zero		1


	//   ....[65]....
        /*0520*/ 	.word	0x00005210
        /*0524*/ 	.word	0x000000ff
        /*0528*/ 	.word	0x00000050
        /*052c*/ 	.short	0x010a
        /*052e*/ 	.byte	0x04
	.zero		1


	//   ....[66]....
        /*0530*/ 	.word	0x00005390
        /*0534*/ 	.word	0x000000ff
        /*0538*/ 	.word	0x00000030
        /*053c*/ 	.short	0x010b
        /*053e*/ 	.byte	0x04
	.zero		1


	//   ....[67]....
        /*0540*/ 	.word	0x000053d0
        /*0544*/ 	.word	0x000000ff
        /*0548*/ 	.word	0x00000000
        /*054c*/ 	.short	0x0101
        /*054e*/ 	.byte	0x05
	.zero		1


	//   ....[68]....
        /*0550*/ 	.word	0x00005410
        /*0554*/ 	.word	0x000000ff
        /*0558*/ 	.word	0x00000058
        /*055c*/ 	.short	0x010a
        /*055e*/ 	.byte	0x04
	.zero		1


	//   ....[69]....
        /*0560*/ 	.word	0x00005650
        /*0564*/ 	.word	0x000000ff
        /*0568*/ 	.word	0x00000038
        /*056c*/ 	.short	0x010b
        /*056e*/ 	.byte	0x04
	.zero		1


	//   ....[70]....
        /*0570*/ 	.word	0x00005670
        /*0574*/ 	.word	0x000000ff
        /*0578*/ 	.word	0x00000000
        /*057c*/ 	.short	0x0101
        /*057e*/ 	.byte	0x0d
	.zero		1


	//   ....[71]....
        /*0580*/ 	.word	0x000056c0
        /*0584*/ 	.word	0x000000ff
        /*0588*/ 	.word	0x00000040
        /*058c*/ 	.short	0x010a
        /*058e*/ 	.byte	0x04
	.zero		1


	//   ....[72]....
        /*0590*/ 	.word	0x000056e0
        /*0594*/ 	.word	0x000000ff
        /*0598*/ 	.word	0x00000048
        /*059c*/ 	.short	0x010a
        /*059e*/ 	.byte	0x04
	.zero		1


	//   ....[73]....
        /*05a0*/ 	.word	0x00005700
        /*05a4*/ 	.word	0x000000ff
        /*05a8*/ 	.word	0x00000050
        /*05ac*/ 	.short	0x010a
        /*05ae*/ 	.byte	0x04
	.zero		1


	//   ....[74]....
        /*05b0*/ 	.word	0x00005740
        /*05b4*/ 	.word	0x00000000
        /*05b8*/ 	.word	0x00000058
        /*05bc*/ 	.short	0x010a
        /*05be*/ 	.byte	0xff
	.zero		1


	//   ....[75]....
        /*05c0*/ 	.word	0x00005a70
        /*05c4*/ 	.word	0x00000000
        /*05c8*/ 	.word	0x00000070
        /*05cc*/ 	.short	0x010a
        /*05ce*/ 	.byte	0xff
	.zero		1


	//   ....[76]....
        /*05d0*/ 	.word	0x00005b80
        /*05d4*/ 	.word	0x00000000
        /*05d8*/ 	.word	0x00000000
        /*05dc*/ 	.short	0x0101
        /*05de*/ 	.byte	0xff
	.zero		1


	//   ....[77]....
        /*05e0*/ 	.word	0x000065b0
        /*05e4*/ 	.word	0x000000ff
        /*05e8*/ 	.word	0x00000020
        /*05ec*/ 	.short	0x010a
        /*05ee*/ 	.byte	0x24
	.zero		1


	//   ....[78]....
        /*05f0*/ 	.word	0x000065f0
        /*05f4*/ 	.word	0x00000040
        /*05f8*/ 	.word	0x00000090
        /*05fc*/ 	.short	0x010a
        /*05fe*/ 	.byte	0xff
	.zero		1


	//   ....[79]....
        /*0600*/ 	.word	0x000066e0
        /*0604*/ 	.word	0x000000ff
        /*0608*/ 	.word	0x00000020
        /*060c*/ 	.short	0x010a
        /*060e*/ 	.byte	0x24
	.zero		1


	//   ....[80]....
        /*0610*/ 	.word	0x000067d0
        /*0614*/ 	.word	0x00000040
        /*0618*/ 	.word	0x00000090
        /*061c*/ 	.short	0x010a
        /*061e*/ 	.byte	0xff
	.zero		1


	//   ....[81]....
        /*0620*/ 	.word	0x000072a0
        /*0624*/ 	.word	0x00000000
        /*0628*/ 	.word	0x00000000
        /*062c*/ 	.short	0x0101
        /*062e*/ 	.byte	0xff
	.zero		1


	//   ....[82]....
        /*0630*/ 	.word	0x000072b0
        /*0634*/ 	.word	0x00000002
        /*0638*/ 	.word	0x00000020
        /*063c*/ 	.short	0x010a
        /*063e*/ 	.byte	0xff
	.zero		1


	//   ....[83]....
        /*0640*/ 	.word	0x00007390
        /*0644*/ 	.word	0x00000002
        /*0648*/ 	.word	0x00000020
        /*064c*/ 	.short	0x010a
        /*064e*/ 	.byte	0xff
	.zero		1


	//   ....[84]....
        /*0650*/ 	.word	0x00007ef0
        /*0654*/ 	.word	0x00000048
        /*0658*/ 	.word	0x00000000
        /*065c*/ 	.short	0x0101
        /*065e*/ 	.byte	0xff
	.zero		1


	//   ....[85]....
        /*0660*/ 	.word	0x00007f10
        /*0664*/ 	.word	0x00000000
        /*0668*/ 	.word	0x00000020
        /*066c*/ 	.short	0x010a
        /*066e*/ 	.byte	0xff
	.zero		1


	//   ....[86]....
        /*0670*/ 	.word	0x00007fe0
        /*0674*/ 	.word	0x00000000
        /*0678*/ 	.word	0x00000020
        /*067c*/ 	.short	0x010a
        /*067e*/ 	.byte	0xff
	.zero		1


	//   ....[87]....
        /*0680*/ 	.word	0x00008b40
        /*0684*/ 	.word	0x00000048
        /*0688*/ 	.word	0x00000000
        /*068c*/ 	.short	0x0101
        /*068e*/ 	.byte	0xff
	.zero		1


	//   ....[88]....
        /*0690*/ 	.word	0x00008b60
        /*0694*/ 	.word	0x00000000
        /*0698*/ 	.word	0x00000020
        /*069c*/ 	.short	0x010a
        /*069e*/ 	.byte	0xff
	.zero		1


	//   ....[89]....
        /*06a0*/ 	.word	0x00008c30
        /*06a4*/ 	.word	0x00000000
        /*06a8*/ 	.word	0x00000020
        /*06ac*/ 	.short	0x010a
        /*06ae*/ 	.byte	0xff
	.zero		1


	//   ....[90]....
        /*06b0*/ 	.word	0x00008f90
        /*06b4*/ 	.word	0x000000ff
        /*06b8*/ 	.word	0x00000000
        /*06bc*/ 	.short	0x0101
        /*06be*/ 	.byte	0x04
	.zero		1


	//   ....[91]....
        /*06c0*/ 	.word	0x000097f0
        /*06c4*/ 	.word	0x00000000
        /*06c8*/ 	.word	0x00000000
        /*06cc*/ 	.short	0x0101
        /*06ce*/ 	.byte	0xff
	.zero		1


	//   ....[92]....
        /*06d0*/ 	.word	0x00009a80
        /*06d4*/ 	.word	0x000000ff
        /*06d8*/ 	.word	0x00000000
        /*06dc*/ 	.short	0x0101
        /*06de*/ 	.byte	0x04
	.zero		1


	//   ....[93]....
        /*06e0*/ 	.word	0x00009aa0
        /*06e4*/ 	.word	0x00000002
        /*06e8*/ 	.word	0x000000c0
        /*06ec*/ 	.short	0x010a
        /*06ee*/ 	.byte	0xff
	.zero		1


	//   ....[94]....
        /*06f0*/ 	.word	0x00009b00
        /*06f4*/ 	.word	0x00000002
        /*06f8*/ 	.word	0x00000010
        /*06fc*/ 	.short	0x010a
        /*06fe*/ 	.byte	0xff
	.zero		1


	//   ....[95]....
        /*0700*/ 	.word	0x00009b60
        /*0704*/ 	.word	0x00000002
        /*0708*/ 	.word	0x00000010
        /*070c*/ 	.short	0x010a
        /*070e*/ 	.byte	0xff
	.zero		1


	//   ....[96]....
        /*0710*/ 	.word	0x00009bb0
        /*0714*/ 	.word	0x00000002
        /*0718*/ 	.word	0x00000070
        /*071c*/ 	.short	0x010a
        /*071e*/ 	.byte	0xff
	.zero		1


	//   ....[97]....
        /*0720*/ 	.word	0x00009c10
        /*0724*/ 	.word	0x00000000
        /*0728*/ 	.word	0x00000000
        /*072c*/ 	.short	0x010a
        /*072e*/ 	.byte	0xff
	.zero		1


	//   ....[98]....
        /*0730*/ 	.word	0x00009c60
        /*0734*/ 	.word	0x00000000
        /*0738*/ 	.word	0x000000b0
        /*073c*/ 	.short	0x010a
        /*073e*/ 	.byte	0xff
	.zero		1


	//   ....[99]....
        /*0740*/ 	.word	0x00009cc0
        /*0744*/ 	.word	0x00000000
        /*0748*/ 	.word	0x00000080
        /*074c*/ 	.short	0x010a
        /*074e*/ 	.byte	0xff
	.zero		1


	//   ....[100]....
        /*0750*/ 	.word	0x00009d10
        /*0754*/ 	.word	0x00000000
        /*0758*/ 	.word	0x00000070
        /*075c*/ 	.short	0x010a
        /*075e*/ 	.byte	0xff
	.zero		1


	//   ....[101]....
        /*0760*/ 	.word	0x00009d70
        /*0764*/ 	.word	0x00000000
        /*0768*/ 	.word	0x00000080
        /*076c*/ 	.short	0x010a
        /*076e*/ 	.byte	0xff
	.zero		1


	//   ....[102]....
        /*0770*/ 	.word	0x00009dc0
        /*0774*/ 	.word	0x00000000
        /*0778*/ 	.word	0x00000070
        /*077c*/ 	.short	0x010a
        /*077e*/ 	.byte	0xff
	.zero		1


	//   ....[103]....
        /*0780*/ 	.word	0x00009e30
        /*0784*/ 	.word	0x00000002
        /*0788*/ 	.word	0x000000a0
        /*078c*/ 	.short	0x010a
        /*078e*/ 	.byte	0xff
	.zero		1


	//   ....[104]....
        /*0790*/ 	.word	0x00009e90
        /*0794*/ 	.word	0x00000000
        /*0798*/ 	.word	0x00000000
        /*079c*/ 	.short	0x010a
        /*079e*/ 	.byte	0xff
	.zero		1


	//   ....[105]....
        /*07a0*/ 	.word	0x00009ef0
        /*07a4*/ 	.word	0x00000000
        /*07a8*/ 	.word	0x00000000
        /*07ac*/ 	.short	0x010a
        /*07ae*/ 	.byte	0xff
	.zero		1


	//   ....[106]....
        /*07b0*/ 	.word	0x00009f50
        /*07b4*/ 	.word	0x00000000
        /*07b8*/ 	.word	0x00000000
        /*07bc*/ 	.short	0x010a
        /*07be*/ 	.byte	0xff
	.zero		1


	//   ....[107]....
        /*07c0*/ 	.word	0x00009fa0
        /*07c4*/ 	.word	0x00000000
        /*07c8*/ 	.word	0x00000070
        /*07cc*/ 	.short	0x010a
        /*07ce*/ 	.byte	0xff
	.zero		1


	//   ....[108]....
        /*07d0*/ 	.word	0x0000a000
        /*07d4*/ 	.word	0x00000000
        /*07d8*/ 	.word	0x00000068
        /*07dc*/ 	.short	0x010a
        /*07de*/ 	.byte	0xff
	.zero		1


	//   ....[109]....
        /*07e0*/ 	.word	0x0000a060
        /*07e4*/ 	.word	0x00000000
        /*07e8*/ 	.word	0x00000040
        /*07ec*/ 	.short	0x010a
        /*07ee*/ 	.byte	0xff
	.zero		1


	//   ....[110]....
        /*07f0*/ 	.word	0x0000a0c0
        /*07f4*/ 	.word	0x00000000
        /*07f8*/ 	.word	0x00000048
        /*07fc*/ 	.short	0x010a
        /*07fe*/ 	.byte	0xff
	.zero		1


	//   ....[111]....
        /*0800*/ 	.word	0x0000a120
        /*0804*/ 	.word	0x00000000
        /*0808*/ 	.word	0x00000050
        /*080c*/ 	.short	0x010a
        /*080e*/ 	.byte	0xff
	.zero		1


	//   ....[112]....
        /*0810*/ 	.word	0x0000a180
        /*0814*/ 	.word	0x00000000
        /*0818*/ 	.word	0x00000058
        /*081c*/ 	.short	0x010a
        /*081e*/ 	.byte	0xff
	.zero		1


	//   ....[113]....
        /*0820*/ 	.word	0x0000a1e0
        /*0824*/ 	.word	0x00000000
        /*0828*/ 	.word	0x00000040
        /*082c*/ 	.short	0x010a
        /*082e*/ 	.byte	0xff
	.zero		1


	//   ....[114]....
        /*0830*/ 	.word	0x0000a240
        /*0834*/ 	.word	0x00000000
        /*0838*/ 	.word	0x00000048
        /*083c*/ 	.short	0x010a
        /*083e*/ 	.byte	0xff
	.zero		1


	//   ....[115]....
        /*0840*/ 	.word	0x0000a2a0
        /*0844*/ 	.word	0x00000000
        /*0848*/ 	.word	0x00000050
        /*084c*/ 	.short	0x010a
        /*084e*/ 	.byte	0xff
	.zero		1


	//   ....[116]....
        /*0850*/ 	.word	0x0000a2f0
        /*0854*/ 	.word	0x00000000
        /*0858*/ 	.word	0x00000070
        /*085c*/ 	.short	0x010a
        /*085e*/ 	.byte	0xff
	.zero		1


	//   ....[117]....
        /*0860*/ 	.word	0x0000a350
        /*0864*/ 	.word	0x00000002
        /*0868*/ 	.word	0x00000020
        /*086c*/ 	.short	0x010a
        /*086e*/ 	.byte	0xff
	.zero		1


	//   ....[118]....
        /*0870*/ 	.word	0x0000a3a0
        /*0874*/ 	.word	0x00000040
        /*0878*/ 	.word	0x00000090
        /*087c*/ 	.short	0x010a
        /*087e*/ 	.byte	0xff
	.zero		1


	//   ....[119]....
        /*0880*/ 	.word	0x0000a3f0
        /*0884*/ 	.word	0x00000002
        /*0888*/ 	.word	0x00000020
        /*088c*/ 	.short	0x010a
        /*088e*/ 	.byte	0xff
	.zero		1


	//   ....[120]....
        /*0890*/ 	.word	0x0000a440
        /*0894*/ 	.word	0x00000000
        /*0898*/ 	.word	0x00000020
        /*089c*/ 	.short	0x010a
        /*089e*/ 	.byte	0xff
	.zero		1


	//   ....[121]....
        /*08a0*/ 	.word	0x0000a490
        /*08a4*/ 	.word	0x00000000
        /*08a8*/ 	.word	0x00000020
        /*08ac*/ 	.short	0x010a
        /*08ae*/ 	.byte	0xff
	.zero		1


	//----- nvinfo : EIATTR_NUM_MBARRIERS
	.align		4
.L_47:
        /*08b0*/ 	.byte	0x03, 0x38
        /*08b2*/ 	.short	0x001a


	//----- nvinfo : EIATTR_EXIT_INSTR_OFFSETS
	.align		4
        /*08b4*/ 	.byte	0x04, 0x1c
        /*08b6*/ 	.short	(.L_49 - .L_48)


	//   ....[0]....
.L_48:
        /*08b8*/ 	.word	0x00002b30


	//   ....[1]....
        /*08bc*/ 	.word	0x00003020


	//   ....[2]....
        /*08c0*/ 	.word	0x00003080


	//   ....[3]....
        /*08c4*/ 	.word	0x00004770


	//   ....[4]....
        /*08c8*/ 	.word	0x00005770


	//   ....[5]....
        /*08cc*/ 	.word	0x000057b0


	//   ....[6]....
        /*08d0*/ 	.word	0x00009970


	//   ....[7]....
        /*08d4*/ 	.word	0x000099f0


	//   ....[8]....
        /*08d8*/ 	.word	0x00009a20


	//   ....[9]....
        /*08dc*/ 	.word	0x00009a90


	//----- nvinfo : EIATTR_MAX_THREADS
	.align		4
.L_49:
        /*08e0*/ 	.byte	0x04, 0x05
        /*08e2*/ 	.short	(.L_51 - .L_50)
.L_50:
        /*08e4*/ 	.word	0x00000100
        /*08e8*/ 	.word	0x00000001
        /*08ec*/ 	.word	0x00000001


	//----- nvinfo : EIATTR_CRS_STACK_SIZE
	.align		4
.L_51:
        /*08f0*/ 	.byte	0x04, 0x1e
        /*08f2*/ 	.short	(.L_53 - .L_52)
.L_52:
        /*08f4*/ 	.word	0x00000000


	//----- nvinfo : EIATTR_CBANK_PARAM_SIZE
	.align		4
.L_53:
        /*08f8*/ 	.byte	0x03, 0x19
        /*08fa*/ 	.short	0x0c00


	//----- nvinfo : EIATTR_PARAM_CBANK
	.align		4
        /*08fc*/ 	.byte	0x04, 0x0a
        /*08fe*/ 	.short	(.L_55 - .L_54)
	.align		4
.L_54:
        /*0900*/ 	.word	index@(.nv.constant0._ZN7cutlass13device_kernelINS_4gemm6kernel13GemmUniversalIN4cute5tupleIJiiiiEEENS1_10collective13CollectiveMmaINS1_46MainloopSm100TmaUmmaWarpSpecializedBlockScaledILi2ELi2ELi2ENS5_IJNS4_1CILi1EEENSA_ILi2EEESB_EEEEENS5_IJNSA_ILi128EEESF_NSA_ILi256EEEEEENS5_IJNS_12float_e5m2_tENS_13float_ue8m0_tEEEENS5_IJNS5_IJlSB_lEEENS4_6LayoutINS5_IJNS5_IJNS5_IJNSA_ILi32EEENSA_ILi4EEEEEEiEEESQ_NS5_IJSB_iEEEEEENS5_IJNS5_IJNS5_IJNSA_ILi16EEESO_EEEiEEENS5_IJNS5_IJNSA_ILi0EEESB_EEENSA_ILi512EEEEEENS5_IJSW_iEEEEEEEEEEESK_S13_NS4_8TiledMMAINS4_8MMA_AtomIJNS4_21SM100_MMA_MXF8F6F4_SSISI_SI_fSJ_Li128ELi128ELNS4_4UMMA5MajorE0ELS18_0ELNS17_7ScaleInE0ELS19_0EEEEEENSM_INS5_IJSB_SB_SB_EEENS5_IJSW_SW_SW_EEEEENS5_IJNS4_10UnderscoreES1F_S1F_EEEEENS5_IJNS4_23SM90_TMA_LOAD_MULTICASTES1I_EEENS5_IJNS4_14ComposedLayoutINS4_7SwizzleILi3ELi4ELi3EEENS4_18smem_ptr_flag_bitsILi8EEENSM_INS5_IJNSA_ILi8EEESF_EEENS5_IJSF_SB_EEEEEEENSM_INS5_IJNS5_IJNS5_IJSP_SB_EEENS5_IJSN_SB_EEEEEESB_NS5_IJSO_SC_EEEEEENS5_IJNS5_IJNS5_IJSU_SY_EEESX_EEESW_NS5_IJSB_SY_EEEEEEEEEEEvNS4_8identityENS5_IJNS4_13SM90_TMA_LOADES26_EEES24_vS25_EENS_8epilogue10collective18CollectiveEpilogueINS29_23Sm100TmaWarpSpecializedILi4ELi2ELi32ELb1ELb0EEEJSH_NS5_IJNSM_ISF_SB_EENSM_ISN_SB_EEEEENS_10bfloat16_tESL_S2H_SL_NS29_6fusion15FusionCallbacksIS2D_NS2I_17LinearCombinationIS2H_fS2H_fLNS_15FloatRoundStyleE2EEESH_S2G_JEEENS4_5SM1004TMEM4LOAD26SM100_TMEM_LOAD_32dp32b32xES26_NS1K_INS1L_ILi2ELi4ELi3EEENS1N_ILi16EEENSM_INS5_IJS1P_SN_EEES1V_EEEENS4_39AutoVectorizingCopyWithAssumedAlignmentILi128EEENS4_14SM90_TMA_STOREES2W_S2Y_S2Y_EEEvvEEEEvNT_6ParamsE)
        /*0904*/ 	.short	0x0380
        /*0906*/ 	.short	0x0c00


	//----- nvinfo : EIATTR_SW_WAR
	.align		4
.L_55:
        /*0908*/ 	.byte	0x04, 0x36
        /*090a*/ 	.short	(.L_57 - .L_56)
.L_56:
        /*090c*/ 	.word	0x00000008
.L_57:


//--------------------- .nv.callgraph             --------------------------
	.section	.nv.callgraph,"",@"SHT_CUDA_CALLGRAPH"
	.align	4
	.sectionentsize	8
	.align		4
        /*0000*/ 	.word	0x00000000
	.align		4
        /*0004*/ 	.word	0xffffffff
	.align		4
        /*0008*/ 	.word	index@(_ZN7cutlass13device_kernelINS_4gemm6kernel13GemmUniversalIN4cute5tupleIJiiiiEEENS1_10collective13CollectiveMmaINS1_46MainloopSm100TmaUmmaWarpSpecializedBlockScaledILi2ELi2ELi2ENS5_IJNS4_1CILi1EEENSA_ILi2EEESB_EEEEENS5_IJNSA_ILi128EEESF_NSA_ILi256EEEEEENS5_IJNS_12float_e5m2_tENS_13float_ue8m0_tEEEENS5_IJNS5_IJlSB_lEEENS4_6LayoutINS5_IJNS5_IJNS5_IJNSA_ILi32EEENSA_ILi4EEEEEEiEEESQ_NS5_IJSB_iEEEEEENS5_IJNS5_IJNS5_IJNSA_ILi16EEESO_EEEiEEENS5_IJNS5_IJNSA_ILi0EEESB_EEENSA_ILi512EEEEEENS5_IJSW_iEEEEEEEEEEESK_S13_NS4_8TiledMMAINS4_8MMA_AtomIJNS4_21SM100_MMA_MXF8F6F4_SSISI_SI_fSJ_Li128ELi128ELNS4_4UMMA5MajorE0ELS18_0ELNS17_7ScaleInE0ELS19_0EEEEEENSM_INS5_IJSB_SB_SB_EEENS5_IJSW_SW_SW_EEEEENS5_IJNS4_10UnderscoreES1F_S1F_EEEEENS5_IJNS4_23SM90_TMA_LOAD_MULTICASTES1I_EEENS5_IJNS4_14ComposedLayoutINS4_7SwizzleILi3ELi4ELi3EEENS4_18smem_ptr_flag_bitsILi8EEENSM_INS5_IJNSA_ILi8EEESF_EEENS5_IJSF_SB_EEEEEEENSM_INS5_IJNS5_IJNS5_IJSP_SB_EEENS5_IJSN_SB_EEEEEESB_NS5_IJSO_SC_EEEEEENS5_IJNS5_IJNS5_IJSU_SY_EEESX_EEESW_NS5_IJSB_SY_EEEEEEEEEEEvNS4_8identityENS5_IJNS4_13SM90_TMA_LOADES26_EEES24_vS25_EENS_8epilogue10collective18CollectiveEpilogueINS29_23Sm100TmaWarpSpecializedILi4ELi2ELi32ELb1ELb0EEEJSH_NS5_IJNSM_ISF_SB_EENSM_ISN_SB_EEEEENS_10bfloat16_tESL_S2H_SL_NS29_6fusion15FusionCallbacksIS2D_NS2I_17LinearCombinationIS2H_fS2H_fLNS_15FloatRoundStyleE2EEESH_S2G_JEEENS4_5SM1004TMEM4LOAD26SM100_TMEM_LOAD_32dp32b32xES26_NS1K_INS1L_ILi2ELi4ELi3EEENS1N_ILi16EEENSM_INS5_IJS1P_SN_EEES1V_EEEENS4_39AutoVectorizingCopyWithAssumedAlignmentILi128EEENS4_14SM90_TMA_STOREES2W_S2Y_S2Y_EEEvvEEEEvNT_6ParamsE)
	.align		4
        /*000c*/ 	.word	index@(__assertfail)
	.align		4
        /*0010*/ 	.word	0x00000000
	.align		4
        /*0014*/ 	.word	0xfffffffe
	.align		4
        /*0018*/ 	.word	0x00000000
	.align		4
        /*001c*/ 	.word	0xfffffffd
	.align		4
        /*0020*/ 	.word	0x00000000
	.align		4
        /*0024*/ 	.word	0xfffffffc


//--------------------- .nv.constant4             --------------------------
	.section	.nv.constant4,"a",@progbits
	.align	8
	.align		8
.nv.constant4:
        /*0000*/ 	.dword	__assertfail
	.align		8
        /*0008*/ 	.dword	__unnamed_1
	.align		8
        /*0010*/ 	.dword	__unnamed_2
	.align		8
        /*0018*/ 	.dword	_ZN40_INTERNAL_fff55e17_4_k_cu_a27eaa90_214214cuda3std3__45__cpo5beginE
	.align		8
        /*0020*/ 	.dword	_ZN40_INTERNAL_fff55e17_4_k_cu_a27eaa90_214214cuda3std3__45__cpo3endE
	.align		8
        /*0028*/ 	.dword	_ZN40_INTERNAL_fff55e17_4_k_cu_a27eaa90_214214cuda3std3__45__cpo6cbeginE
	.align		8
        /*0030*/ 	.dword	_ZN40_INTERNAL_fff55e17_4_k_cu_a27eaa90_214214cuda3std3__45__cpo4cendE
	.align		8
        /*0038*/ 	.dword	_ZN40_INTERNAL_fff55e17_4_k_cu_a27eaa90_214214cuda3std3__442_GLOBAL__N__fff55e17_4_k_cu_a27eaa90_214216ignoreE
	.align		8
        /*0040*/ 	.dword	_ZN40_INTERNAL_fff55e17_4_k_cu_a27eaa90_214214cuda3std3__419piecewise_constructE
	.align		8
        /*0048*/ 	.dword	_ZN40_INTERNAL_fff55e17_4_k_cu_a27eaa90_214214cuda3std3__48in_placeE
	.align		8
        /*0050*/ 	.dword	_ZN40_INTERNAL_fff55e17_4_k_cu_a27eaa90_214214cuda3std6ranges3__45__cpo4swapE
	.align		8
        /*0058*/ 	.dword	_ZN40_INTERNAL_fff55e17_4_k_cu_a27eaa90_214214cuda3std6ranges3__45__cpo9iter_moveE
	.align		8
        /*0060*/ 	.dword	_ZN40_INTERNAL_fff55e17_4_k_cu_a27eaa90_214214cute7productE
	.align		8
        /*0068*/ 	.dword	_ZN40_INTERNAL_fff55e17_4_k_cu_a27eaa90_214214cute1_E
	.align		8
        /*0070*/ 	.dword	$str$25
	.align		8
        /*0078*/ 	.dword	$str$26
	.align		8
        /*0080*/ 	.dword	$str$27
	.align		8
        /*0088*/ 	.dword	$str$28


//--------------------- .text._ZN7cutlass13device_kernelINS_4gemm6kernel13GemmUniversalIN4cute5tupleIJiiiiEEENS1_10collective13CollectiveMmaINS1_46MainloopSm100TmaUmmaWarpSpecializedBlockScaledILi2ELi2ELi2ENS5_IJNS4_1CILi1EEENSA_ILi2EEESB_EEEEENS5_IJNSA_ILi128EEESF_NSA_ILi256EEEEEENS5_IJNS_12float_e5m2_tENS_13float_ue8m0_tEEEENS5_IJNS5_IJlSB_lEEENS4_6LayoutINS5_IJNS5_IJNS5_IJNSA_ILi32EEENSA_ILi4EEEEEEiEEESQ_NS5_IJSB_iEEEEEENS5_IJNS5_IJNS5_IJNSA_ILi16EEESO_EEEiEEENS5_IJNS5_IJNSA_ILi0EEESB_EEENSA_ILi512EEEEEENS5_IJSW_iEEEEEEEEEEESK_S13_NS4_8TiledMMAINS4_8MMA_AtomIJNS4_21SM100_MMA_MXF8F6F4_SSISI_SI_fSJ_Li128ELi128ELNS4_4UMMA5MajorE0ELS18_0ELNS17_7ScaleInE0ELS19_0EEEEEENSM_INS5_IJSB_SB_SB_EEENS5_IJSW_SW_SW_EEEEENS5_IJNS4_10UnderscoreES1F_S1F_EEEEENS5_IJNS4_23SM90_TMA_LOAD_MULTICASTES1I_EEENS5_IJNS4_14ComposedLayoutINS4_7SwizzleILi3ELi4ELi3EEENS4_18smem_ptr_flag_bitsILi8EEENSM_INS5_IJNSA_ILi8EEESF_EEENS5_IJSF_SB_EEEEEEENSM_INS5_IJNS5_IJNS5_IJSP_SB_EEENS5_IJSN_SB_EEEEEESB_NS5_IJSO_SC_EEEEEENS5_IJNS5_IJNS5_IJSU_SY_EEESX_EEESW_NS5_IJSB_SY_EEEEEEEEEEEvNS4_8identityENS5_IJNS4_13SM90_TMA_LOADES26_EEES24_vS25_EENS_8epilogue10collective18CollectiveEpilogueINS29_23Sm100TmaWarpSpecializedILi4ELi2ELi32ELb1ELb0EEEJSH_NS5_IJNSM_ISF_SB_EENSM_ISN_SB_EEEEENS_10bfloat16_tESL_S2H_SL_NS29_6fusion15FusionCallbacksIS2D_NS2I_17LinearCombinationIS2H_fS2H_fLNS_15FloatRoundStyleE2EEESH_S2G_JEEENS4_5SM1004TMEM4LOAD26SM100_TMEM_LOAD_32dp32b32xES26_NS1K_INS1L_ILi2ELi4ELi3EEENS1N_ILi16EEENSM_INS5_IJS1P_SN_EEES1V_EEEENS4_39AutoVectorizingCopyWithAssumedAlignmentILi128EEENS4_14SM90_TMA_STOREES2W_S2Y_S2Y_EEEvvEEEEvNT_6ParamsE --------------------------
	.section	.text._ZN7cutlass13device_kernelINS_4gemm6kernel13GemmUniversalIN4cute5tupleIJiiiiEEENS1_10collective13CollectiveMmaINS1_46MainloopSm100TmaUmmaWarpSpecializedBlockScaledILi2ELi2ELi2ENS5_IJNS4_1CILi1EEENSA_ILi2EEESB_EEEEENS5_IJNSA_ILi128EEESF_NSA_ILi256EEEEEENS5_IJNS_12float_e5m2_tENS_13float_ue8m0_tEEEENS5_IJNS5_IJlSB_lEEENS4_6LayoutINS5_IJNS5_IJNS5_IJNSA_ILi32EEENSA_ILi4EEEEEEiEEESQ_NS5_IJSB_iEEEEEENS5_IJNS5_IJNS5_IJNSA_ILi16EEESO_EEEiEEENS5_IJNS5_IJNSA_ILi0EEESB_EEENSA_ILi512EEEEEENS5_IJSW_iEEEEEEEEEEESK_S13_NS4_8TiledMMAINS4_8MMA_AtomIJNS4_21SM100_MMA_MXF8F6F4_SSISI_SI_fSJ_Li128ELi128ELNS4_4UMMA5MajorE0ELS18_0ELNS17_7ScaleInE0ELS19_0EEEEEENSM_INS5_IJSB_SB_SB_EEENS5_IJSW_SW_SW_EEEEENS5_IJNS4_10UnderscoreES1F_S1F_EEEEENS5_IJNS4_23SM90_TMA_LOAD_MULTICASTES1I_EEENS5_IJNS4_14ComposedLayoutINS4_7SwizzleILi3ELi4ELi3EEENS4_18smem_ptr_flag_bitsILi8EEENSM_INS5_IJNSA_ILi8EEESF_EEENS5_IJSF_SB_EEEEEEENSM_INS5_IJNS5_IJNS5_IJSP_SB_EEENS5_IJSN_SB_EEEEEESB_NS5_IJSO_SC_EEEEEENS5_IJNS5_IJNS5_IJSU_SY_EEESX_EEESW_NS5_IJSB_SY_EEEEEEEEEEEvNS4_8identityENS5_IJNS4_13SM90_TMA_LOADES26_EEES24_vS25_EENS_8epilogue10collective18CollectiveEpilogueINS29_23Sm100TmaWarpSpecializedILi4ELi2ELi32ELb1ELb0EEEJSH_NS5_IJNSM_ISF_SB_EENSM_ISN_SB_EEEEENS_10bfloat16_tESL_S2H_SL_NS29_6fusion15FusionCallbacksIS2D_NS2I_17LinearCombinationIS2H_fS2H_fLNS_15FloatRoundStyleE2EEESH_S2G_JEEENS4_5SM1004TMEM4LOAD26SM100_TMEM_LOAD_32dp32b32xES26_NS1K_INS1L_ILi2ELi4ELi3EEENS1N_ILi16EEENSM_INS5_IJS1P_SN_EEES1V_EEEENS4_39AutoVectorizingCopyWithAssumedAlignmentILi128EEENS4_14SM90_TMA_STOREES2W_S2Y_S2Y_EEEvvEEEEvNT_6ParamsE,"ax",@progbits
	.align	128
.text._ZN7cutlass13device_kernelINS_4gemm6kernel13GemmUniversalIN4cute5tupleIJiiiiEEENS1_10collective13CollectiveMmaINS1_46MainloopSm100TmaUmmaWarpSpecializedBlockScaledILi2ELi2ELi2ENS5_IJNS4_1CILi1EEENSA_ILi2EEESB_EEEEENS5_IJNSA_ILi128EEESF_NSA_ILi256EEEEEENS5_IJNS_12float_e5m2_tENS_13float_ue8m0_tEEEENS5_IJNS5_IJlSB_lEEENS4_6LayoutINS5_IJNS5_IJNS5_IJNSA_ILi32EEENSA_ILi4EEEEEEiEEESQ_NS5_IJSB_iEEEEEENS5_IJNS5_IJNS5_IJNSA_ILi16EEESO_EEEiEEENS5_IJNS5_IJNSA_ILi0EEESB_EEENSA_ILi512EEEEEENS5_IJSW_iEEEEEEEEEEESK_S13_NS4_8TiledMMAINS4_8MMA_AtomIJNS4_21SM100_MMA_MXF8F6F4_SSISI_SI_fSJ_Li128ELi128ELNS4_4UMMA5MajorE0ELS18_0ELNS17_7ScaleInE0ELS19_0EEEEEENSM_INS5_IJSB_SB_SB_EEENS5_IJSW_SW_SW_EEEEENS5_IJNS4_10UnderscoreES1F_S1F_EEEEENS5_IJNS4_23SM90_TMA_LOAD_MULTICASTES1I_EEENS5_IJNS4_14ComposedLayoutINS4_7SwizzleILi3ELi4ELi3EEENS4_18smem_ptr_flag_bitsILi8EEENSM_INS5_IJNSA_ILi8EEESF_EEENS5_IJSF_SB_EEEEEEENSM_INS5_IJNS5_IJNS5_IJSP_SB_EEENS5_IJSN_SB_EEEEEESB_NS5_IJSO_SC_EEEEEENS5_IJNS5_IJNS5_IJSU_SY_EEESX_EEESW_NS5_IJSB_SY_EEEEEEEEEEEvNS4_8identityENS5_IJNS4_13SM90_TMA_LOADES26_EEES24_vS25_EENS_8epilogue10collective18CollectiveEpilogueINS29_23Sm100TmaWarpSpecializedILi4ELi2ELi32ELb1ELb0EEEJSH_NS5_IJNSM_ISF_SB_EENSM_ISN_SB_EEEEENS_10bfloat16_tESL_S2H_SL_NS29_6fusion15FusionCallbacksIS2D_NS2I_17LinearCombinationIS2H_fS2H_fLNS_15FloatRoundStyleE2EEESH_S2G_JEEENS4_5SM1004TMEM4LOAD26SM100_TMEM_LOAD_32dp32b32xES26_NS1K_INS1L_ILi2ELi4ELi3EEENS1N_ILi16EEENSM_INS5_IJS1P_SN_EEES1V_EEEENS4_39AutoVectorizingCopyWithAssumedAlignmentILi128EEENS4_14SM90_TMA_STOREES2W_S2Y_S2Y_EEEvvEEEEvNT_6ParamsE:
        .type           _ZN7cutlass13device_kernelINS_4gemm6kernel13GemmUniversalIN4cute5tupleIJiiiiEEENS1_10collective13CollectiveMmaINS1_46MainloopSm100TmaUmmaWarpSpecializedBlockScaledILi2ELi2ELi2ENS5_IJNS4_1CILi1EEENSA_ILi2EEESB_EEEEENS5_IJNSA_ILi128EEESF_NSA_ILi256EEEEEENS5_IJNS_12float_e5m2_tENS_13float_ue8m0_tEEEENS5_IJNS5_IJlSB_lEEENS4_6LayoutINS5_IJNS5_IJNS5_IJNSA_ILi32EEENSA_ILi4EEEEEEiEEESQ_NS5_IJSB_iEEEEEENS5_IJNS5_IJNS5_IJNSA_ILi16EEESO_EEEiEEENS5_IJNS5_IJNSA_ILi0EEESB_EEENSA_ILi512EEEEEENS5_IJSW_iEEEEEEEEEEESK_S13_NS4_8TiledMMAINS4_8MMA_AtomIJNS4_21SM100_MMA_MXF8F6F4_SSISI_SI_fSJ_Li128ELi128ELNS4_4UMMA5MajorE0ELS18_0ELNS17_7ScaleInE0ELS19_0EEEEEENSM_INS5_IJSB_SB_SB_EEENS5_IJSW_SW_SW_EEEEENS5_IJNS4_10UnderscoreES1F_S1F_EEEEENS5_IJNS4_23SM90_TMA_LOAD_MULTICASTES1I_EEENS5_IJNS4_14ComposedLayoutINS4_7SwizzleILi3ELi4ELi3EEENS4_18smem_ptr_flag_bitsILi8EEENSM_INS5_IJNSA_ILi8EEESF_EEENS5_IJSF_SB_EEEEEEENSM_INS5_IJNS5_IJNS5_IJSP_SB_EEENS5_IJSN_SB_EEEEEESB_NS5_IJSO_SC_EEEEEENS5_IJNS5_IJNS5_IJSU_SY_EEESX_EEESW_NS5_IJSB_SY_EEEEEEEEEEEvNS4_8identityENS5_IJNS4_13SM90_TMA_LOADES26_EEES24_vS25_EENS_8epilogue10collective18CollectiveEpilogueINS29_23Sm100TmaWarpSpecializedILi4ELi2ELi32ELb1ELb0EEEJSH_NS5_IJNSM_ISF_SB_EENSM_ISN_SB_EEEEENS_10bfloat16_tESL_S2H_SL_NS29_6fusion15FusionCallbacksIS2D_NS2I_17LinearCombinationIS2H_fS2H_fLNS_15FloatRoundStyleE2EEESH_S2G_JEEENS4_5SM1004TMEM4LOAD26SM100_TMEM_LOAD_32dp32b32xES26_NS1K_INS1L_ILi2ELi4ELi3EEENS1N_ILi16EEENSM_INS5_IJS1P_SN_EEES1V_EEEENS4_39AutoVectorizingCopyWithAssumedAlignmentILi128EEENS4_14SM90_TMA_STOREES2W_S2Y_S2Y_EEEvvEEEEvNT_6ParamsE,@function
        .size           _ZN7cutlass13device_kernelINS_4gemm6kernel13GemmUniversalIN4cute5tupleIJiiiiEEENS1_10collective13CollectiveMmaINS1_46MainloopSm100TmaUmmaWarpSpecializedBlockScaledILi2ELi2ELi2ENS5_IJNS4_1CILi1EEENSA_ILi2EEESB_EEEEENS5_IJNSA_ILi128EEESF_NSA_ILi256EEEEEENS5_IJNS_12float_e5m2_tENS_13float_ue8m0_tEEEENS5_IJNS5_IJlSB_lEEENS4_6LayoutINS5_IJNS5_IJNS5_IJNSA_ILi32EEENSA_ILi4EEEEEEiEEESQ_NS5_IJSB_iEEEEEENS5_IJNS5_IJNS5_IJNSA_ILi16EEESO_EEEiEEENS5_IJNS5_IJNSA_ILi0EEESB_EEENSA_ILi512EEEEEENS5_IJSW_iEEEEEEEEEEESK_S13_NS4_8TiledMMAINS4_8MMA_AtomIJNS4_21SM100_MMA_MXF8F6F4_SSISI_SI_fSJ_Li128ELi128ELNS4_4UMMA5MajorE0ELS18_0ELNS17_7ScaleInE0ELS19_0EEEEEENSM_INS5_IJSB_SB_SB_EEENS5_IJSW_SW_SW_EEEEENS5_IJNS4_10UnderscoreES1F_S1F_EEEEENS5_IJNS4_23SM90_TMA_LOAD_MULTICASTES1I_EEENS5_IJNS4_14ComposedLayoutINS4_7SwizzleILi3ELi4ELi3EEENS4_18smem_ptr_flag_bitsILi8EEENSM_INS5_IJNSA_ILi8EEESF_EEENS5_IJSF_SB_EEEEEEENSM_INS5_IJNS5_IJNS5_IJSP_SB_EEENS5_IJSN_SB_EEEEEESB_NS5_IJSO_SC_EEEEEENS5_IJNS5_IJNS5_IJSU_SY_EEESX_EEESW_NS5_IJSB_SY_EEEEEEEEEEEvNS4_8identityENS5_IJNS4_13SM90_TMA_LOADES26_EEES24_vS25_EENS_8epilogue10collective18CollectiveEpilogueINS29_23Sm100TmaWarpSpecializedILi4ELi2ELi32ELb1ELb0EEEJSH_NS5_IJNSM_ISF_SB_EENSM_ISN_SB_EEEEENS_10bfloat16_tESL_S2H_SL_NS29_6fusion15FusionCallbacksIS2D_NS2I_17LinearCombinationIS2H_fS2H_fLNS_15FloatRoundStyleE2EEESH_S2G_JEEENS4_5SM1004TMEM4LOAD26SM100_TMEM_LOAD_32dp32b32xES26_NS1K_INS1L_ILi2ELi4ELi3EEENS1N_ILi16EEENSM_INS5_IJS1P_SN_EEES1V_EEEENS4_39AutoVectorizingCopyWithAssumedAlignmentILi128EEENS4_14SM90_TMA_STOREES2W_S2Y_S2Y_EEEvvEEEEvNT_6ParamsE,(.L_x_175 - _ZN7cutlass13device_kernelINS_4gemm6kernel13GemmUniversalIN4cute5tupleIJiiiiEEENS1_10collective13CollectiveMmaINS1_46MainloopSm100TmaUmmaWarpSpecializedBlockScaledILi2ELi2ELi2ENS5_IJNS4_1CILi1EEENSA_ILi2EEESB_EEEEENS5_IJNSA_ILi128EEESF_NSA_ILi256EEEEEENS5_IJNS_12float_e5m2_tENS_13float_ue8m0_tEEEENS5_IJNS5_IJlSB_lEEENS4_6LayoutINS5_IJNS5_IJNS5_IJNSA_ILi32EEENSA_ILi4EEEEEEiEEESQ_NS5_IJSB_iEEEEEENS5_IJNS5_IJNS5_IJNSA_ILi16EEESO_EEEiEEENS5_IJNS5_IJNSA_ILi0EEESB_EEENSA_ILi512EEEEEENS5_IJSW_iEEEEEEEEEEESK_S13_NS4_8TiledMMAINS4_8MMA_AtomIJNS4_21SM100_MMA_MXF8F6F4_SSISI_SI_fSJ_Li128ELi128ELNS4_4UMMA5MajorE0ELS18_0ELNS17_7ScaleInE0ELS19_0EEEEEENSM_INS5_IJSB_SB_SB_EEENS5_IJSW_SW_SW_EEEEENS5_IJNS4_10UnderscoreES1F_S1F_EEEEENS5_IJNS4_23SM90_TMA_LOAD_MULTICASTES1I_EEENS5_IJNS4_14ComposedLayoutINS4_7SwizzleILi3ELi4ELi3EEENS4_18smem_ptr_flag_bitsILi8EEENSM_INS5_IJNSA_ILi8EEESF_EEENS5_IJSF_SB_EEEEEEENSM_INS5_IJNS5_IJNS5_IJSP_SB_EEENS5_IJSN_SB_EEEEEESB_NS5_IJSO_SC_EEEEEENS5_IJNS5_IJNS5_IJSU_SY_EEESX_EEESW_NS5_IJSB_SY_EEEEEEEEEEEvNS4_8identityENS5_IJNS4_13SM90_TMA_LOADES26_EEES24_vS25_EENS_8epilogue10collective18CollectiveEpilogueINS29_23Sm100TmaWarpSpecializedILi4ELi2ELi32ELb1ELb0EEEJSH_NS5_IJNSM_ISF_SB_EENSM_ISN_SB_EEEEENS_10bfloat16_tESL_S2H_SL_NS29_6fusion15FusionCallbacksIS2D_NS2I_17LinearCombinationIS2H_fS2H_fLNS_15FloatRoundStyleE2EEESH_S2G_JEEENS4_5SM1004TMEM4LOAD26SM100_TMEM_LOAD_32dp32b32xES26_NS1K_INS1L_ILi2ELi4ELi3EEENS1N_ILi16EEENSM_INS5_IJS1P_SN_EEES1V_EEEENS4_39AutoVectorizingCopyWithAssumedAlignmentILi128EEENS4_14SM90_TMA_STOREES2W_S2Y_S2Y_EEEvvEEEEvNT_6ParamsE)
        .other          _ZN7cutlass13device_kernelINS_4gemm6kernel13GemmUniversalIN4cute5tupleIJiiiiEEENS1_10collective13CollectiveMmaINS1_46MainloopSm100TmaUmmaWarpSpecializedBlockScaledILi2ELi2ELi2ENS5_IJNS4_1CILi1EEENSA_ILi2EEESB_EEEEENS5_IJNSA_ILi128EEESF_NSA_ILi256EEEEEENS5_IJNS_12float_e5m2_tENS_13float_ue8m0_tEEEENS5_IJNS5_IJlSB_lEEENS4_6LayoutINS5_IJNS5_IJNS5_IJNSA_ILi32EEENSA_ILi4EEEEEEiEEESQ_NS5_IJSB_iEEEEEENS5_IJNS5_IJNS5_IJNSA_ILi16EEESO_EEEiEEENS5_IJNS5_IJNSA_ILi0EEESB_EEENSA_ILi512EEEEEENS5_IJSW_iEEEEEEEEEEESK_S13_NS4_8TiledMMAINS4_8MMA_AtomIJNS4_21SM100_MMA_MXF8F6F4_SSISI_SI_fSJ_Li128ELi128ELNS4_4UMMA5MajorE0ELS18_0ELNS17_7ScaleInE0ELS19_0EEEEEENSM_INS5_IJSB_SB_SB_EEENS5_IJSW_SW_SW_EEEEENS5_IJNS4_10UnderscoreES1F_S1F_EEEEENS5_IJNS4_23SM90_TMA_LOAD_MULTICASTES1I_EEENS5_IJNS4_14ComposedLayoutINS4_7SwizzleILi3ELi4ELi3EEENS4_18smem_ptr_flag_bitsILi8EEENSM_INS5_IJNSA_ILi8EEESF_EEENS5_IJSF_SB_EEEEEEENSM_INS5_IJNS5_IJNS5_IJSP_SB_EEENS5_IJSN_SB_EEEEEESB_NS5_IJSO_SC_EEEEEENS5_IJNS5_IJNS5_IJSU_SY_EEESX_EEESW_NS5_IJSB_SY_EEEEEEEEEEEvNS4_8identityENS5_IJNS4_13SM90_TMA_LOADES26_EEES24_vS25_EENS_8epilogue10collective18CollectiveEpilogueINS29_23Sm100TmaWarpSpecializedILi4ELi2ELi32ELb1ELb0EEEJSH_NS5_IJNSM_ISF_SB_EENSM_ISN_SB_EEEEENS_10bfloat16_tESL_S2H_SL_NS29_6fusion15FusionCallbacksIS2D_NS2I_17LinearCombinationIS2H_fS2H_fLNS_15FloatRoundStyleE2EEESH_S2G_JEEENS4_5SM1004TMEM4LOAD26SM100_TMEM_LOAD_32dp32b32xES26_NS1K_INS1L_ILi2ELi4ELi3EEENS1N_ILi16EEENSM_INS5_IJS1P_SN_EEES1V_EEEENS4_39AutoVectorizingCopyWithAssumedAlignmentILi128EEENS4_14SM90_TMA_STOREES2W_S2Y_S2Y_EEEvvEEEEvNT_6ParamsE,@"STO_CUDA_ENTRY STV_DEFAULT"
_ZN7cutlass13device_kernelINS_4gemm6kernel13GemmUniversalIN4cute5tupleIJiiiiEEENS1_10collective13CollectiveMmaINS1_46MainloopSm100TmaUmmaWarpSpecializedBlockScaledILi2ELi2ELi2ENS5_IJNS4_1CILi1EEENSA_ILi2EEESB_EEEEENS5_IJNSA_ILi128EEESF_NSA_ILi256EEEEEENS5_IJNS_12float_e5m2_tENS_13float_ue8m0_tEEEENS5_IJNS5_IJlSB_lEEENS4_6LayoutINS5_IJNS5_IJNS5_IJNSA_ILi32EEENSA_ILi4EEEEEEiEEESQ_NS5_IJSB_iEEEEEENS5_IJNS5_IJNS5_IJNSA_ILi16EEESO_EEEiEEENS5_IJNS5_IJNSA_ILi0EEESB_EEENSA_ILi512EEEEEENS5_IJSW_iEEEEEEEEEEESK_S13_NS4_8TiledMMAINS4_8MMA_AtomIJNS4_21SM100_MMA_MXF8F6F4_SSISI_SI_fSJ_Li128ELi128ELNS4_4UMMA5MajorE0ELS18_0ELNS17_7ScaleInE0ELS19_0EEEEEENSM_INS5_IJSB_SB_SB_EEENS5_IJSW_SW_SW_EEEEENS5_IJNS4_10UnderscoreES1F_S1F_EEEEENS5_IJNS4_23SM90_TMA_LOAD_MULTICASTES1I_EEENS5_IJNS4_14ComposedLayoutINS4_7SwizzleILi3ELi4ELi3EEENS4_18smem_ptr_flag_bitsILi8EEENSM_INS5_IJNSA_ILi8EEESF_EEENS5_IJSF_SB_EEEEEEENSM_INS5_IJNS5_IJNS5_IJSP_SB_EEENS5_IJSN_SB_EEEEEESB_NS5_IJSO_SC_EEEEEENS5_IJNS5_IJNS5_IJSU_SY_EEESX_EEESW_NS5_IJSB_SY_EEEEEEEEEEEvNS4_8identityENS5_IJNS4_13SM90_TMA_LOADES26_EEES24_vS25_EENS_8epilogue10collective18CollectiveEpilogueINS29_23Sm100TmaWarpSpecializedILi4ELi2ELi32ELb1ELb0EEEJSH_NS5_IJNSM_ISF_SB_EENSM_ISN_SB_EEEEENS_10bfloat16_tESL_S2H_SL_NS29_6fusion15FusionCallbacksIS2D_NS2I_17LinearCombinationIS2H_fS2H_fLNS_15FloatRoundStyleE2EEESH_S2G_JEEENS4_5SM1004TMEM4LOAD26SM100_TMEM_LOAD_32dp32b32xES26_NS1K_INS1L_ILi2ELi4ELi3EEENS1N_ILi16EEENSM_INS5_IJS1P_SN_EEES1V_EEEENS4_39AutoVectorizingCopyWithAssumedAlignmentILi128EEENS4_14SM90_TMA_STOREES2W_S2Y_S2Y_EEEvvEEEEvNT_6ParamsE:
[----:B------:R-:W1:Y:S01]  /*0000*/  LDC R1, c[0x0][0x37c] ;  /* 0x0000df00ff017b82 */ /* 0x000e620000000800 */
[----:B------:R-:W2:Y:S01]  /*0010*/  S2R R101, SR_TID.X ;  /* 0x0000000000657919 */ /* 0x000ea20000002100 */
[----:B------:R-:W3:Y:S01]  /*0020*/  LDCU.64 UR12, c[0x0][0xc90] ;  /* 0x00019200ff0c77ac */ /* 0x000ee20008000a00 */
[----:B------:R-:W-:Y:S02]  /*0030*/  PRMT R88, RZ, 0x7610, R88 ;  /* 0x00007610ff587816 */ /* 0x000fe40000000058 */
[----:B------:R-:W-:Y:S01]  /*0040*/  ELECT P5, URZ, PT ;  /* 0x0000000000ff782f */ /* 0x000fe200038a0000 */
[----:B------:R-:W4:Y:S01]  /*0050*/  LDCU.64 UR54, c[0x0][0x358] ;  /* 0x00006b00ff3677ac */ /* 0x000f220008000a00 */
[----:B---3--:R-:W-:-:S04]  /*0060*/  UISETP.NE.U32.AND UP0, UPT, UR12, URZ, UPT ;  /* 0x000000ff0c00728c */ /* 0x008fc8000bf05070 */
[----:B------:R-:W-:Y:S01]  /*0070*/  UISETP.NE.AND.EX UP0, UPT, UR13, URZ, UPT, UP0 ;  /* 0x000000ff0d00728c */ /* 0x000fe2000bf05300 */
[----:B--2---:R-:W-:-:S05]  /*0080*/  SHF.R.U32.HI R92, RZ, 0x5, R101 ;  /* 0x00000005ff5c7819 */ /* 0x004fca0000011665 */
[----:B------:R-:W2:Y:S02]  /*0090*/  SHFL.IDX PT, R0, R92, RZ, 0x1f ;  /* 0x00001fff5c007589 */ /* 0x000ea400000e0000 */
[----:B--2---:R-:W-:Y:S01]  /*00a0*/  R2UR UR21, R0 ;  /* 0x00000000001572ca */ /* 0x004fe200000e0000 */
[----:B-1--4-:R-:W-:-:S14]  /*00b0*/  BRA.U UP0, `(.L_x_0) ;  /* 0x00000001002c7547 */ /* 0x012fdc000b800000 */
[----:B------:R-:W1:Y:S02]  /*00c0*/  LDCU.64 UR4, c[0x0][0xc88] ;  /* 0x00019100ff0477ac */ /* 0x000e640008000a00 */
[----:B-1----:R-:W-:-:S04]  /*00d0*/  UISETP.NE.U32.AND UP0, UPT, UR4, URZ, UPT ;  /* 0x000000ff0400728c */ /* 0x002fc8000bf05070 */
[----:B------:R-:W-:-:S09]  /*00e0*/  UISETP.NE.AND.EX UP0, UPT, UR5, URZ, UPT, UP0 ;  /* 0x000000ff0500728c */ /* 0x000fd2000bf05300 */
[----:B------:R-:W-:Y:S05]  /*00f0*/  BRA.U !UP0, `(.L_x_1) ;  /* 0x0000000108107547 */ /* 0x000fea000b800000 */
[----:B------:R-:W1:Y:S02]  /*0100*/  LDC.64 R2, c[0x0][0xc88] ;  /* 0x00032200ff027b82 */ /* 0x000e640000000a00 */
[----:B-1----:R1:W5:Y:S01]  /*0110*/  LDG.E R49, desc[UR54][R2.64] ;  /* 0x0000003602317981 */ /* 0x002362000c1e1900 */
[----:B------:R-:W-:Y:S01]  /*0120*/  HFMA2 R88, -RZ, RZ, 0, 5.9604644775390625e-08 ;  /* 0x00000001ff587431 */ /* 0x000fe200000001ff */
[----:B------:R-:W-:Y:S05]  /*0130*/  BRA `(.L_x_0) ;  /* 0x00000000000c7947 */ /* 0x000fea0003800000 */
.L_x_1:
[----:B------:R-:W1:Y:S01]  /*0140*/  LDCU UR4, c[0x0][0xc80] ;  /* 0x00019000ff0477ac */ /* 0x000e620008000800 */
[----:B------:R-:W-:Y:S01]  /*0150*/  HFMA2 R88, -RZ, RZ, 0, 5.9604644775390625e-08 ;  /* 0x00000001ff587431 */ /* 0x000fe200000001ff */
[----:B-1----:R-:W-:-:S07]  /*0160*/  MOV R49, UR4 ;  /* 0x0000000400317c02 */ /* 0x002fce0008000f00 */
.L_x_0:
[----:B------:R-:W2:Y:S02]  /*0170*/  LDCU.64 UR4, c[0x0][0xcb0] ;  /* 0x00019600ff0477ac */ /* 0x000ea40008000a00 */
[----:B--2---:R-:W-:-:S04]  /*0180*/  UISETP.NE.U32.AND UP0, UPT, UR4, URZ, UPT ;  /* 0x000000ff0400728c */ /* 0x004fc8000bf05070 */
[----:B------:R-:W-:-:S09]  /*0190*/  UISETP.NE.AND.EX UP0, UPT, UR5, URZ, UPT, UP0 ;  /* 0x000000ff0500728c */ /* 0x000fd2000bf05300 */
[----:B------:R-:W-:Y:S05]  /*01a0*/  BRA.U UP0, `(.L_x_2) ;  /* 0x0000000100247547 */ /* 0x000fea000b800000 */
[----:B------:R-:W2:Y:S02]  /*01b0*/  LDCU.64 UR4, c[0x0][0xca8] ;  /* 0x00019500ff0477ac */ /* 0x000ea40008000a00 */
[----:B--2---:R-:W-:-:S04]  /*01c0*/  UISETP.NE.U32.AND UP0, UPT, UR4, URZ, UPT ;  /* 0x000000ff0400728c */ /* 0x004fc8000bf05070 */
[----:B------:R-:W-:-:S09]  /*01d0*/  UISETP.NE.AND.EX UP0, UPT, UR5, URZ, UPT, UP0 ;  /* 0x000000ff0500728c */ /* 0x000fd2000bf05300 */
[----:B------:R-:W-:Y:S05]  /*01e0*/  BRA.U !UP0, `(.L_x_3) ;  /* 0x00000001080c7547 */ /* 0x000fea000b800000 */
[----:B-1----:R-:W1:Y:S02]  /*01f0*/  LDC.64 R2, c[0x0][0xca8] ;  /* 0x00032a00ff027b82 */ /* 0x002e640000000a00 */
[----:B-1----:R2:W5:Y:S01]  /*0200*/  LDG.E R47, desc[UR54][R2.64] ;  /* 0x00000036022f7981 */ /* 0x002562000c1e1900 */
[----:B------:R-:W-:Y:S05]  /*0210*/  BRA `(.L_x_2) ;  /* 0x0000000000087947 */ /* 0x000fea0003800000 */
.L_x_3:
[----:B------:R-:W2:Y:S02]  /*0220*/  LDCU UR4, c[0x0][0xca0] ;  /* 0x00019400ff0477ac */ /* 0x000ea40008000800 */
[----:B--2---:R-:W-:Y:S02]  /*0230*/  MOV R47, UR4 ;  /* 0x00000004002f7c02 */ /* 0x004fe40008000f00 */
.L_x_2:
[----:B------:R-:W-:Y:S01]  /*0240*/  IMAD.U32 R0, RZ, RZ, UR21 ;  /* 0x00000015ff007e24 */ /* 0x000fe2000f8e00ff */
[----:B------:R-:W-:Y:S04]  /*0250*/  BSSY.RECONVERGENT B0, `(.L_x_4) ;  /* 0x0000012000007945 */ /* 0x000fe80003800200 */
[C---:B------:R-:W-:Y:S02]  /*0260*/  ISETP.NE.OR P1, PT, R0.reuse, 0x1, !P5 ;  /* 0x000000010000780c */ /* 0x040fe40006f25670 */
[----:B------:R-:W-:-:S11]  /*0270*/  ISETP.NE.OR P0, PT, R0, 0x3, !P5 ;  /* 0x000000030000780c */ /* 0x000fd60006f05670 */
[----:B------:R-:W-:Y:S05]  /*0280*/  @P1 BRA `(.L_x_5) ;  /* 0x0000000000381947 */ /* 0x000fea0003800000 */
[----:B------:R-:W3:Y:S02]  /*0290*/  LDCU.64 UR4, c[0x0][0x348] ;  /* 0x00006900ff0477ac */ /* 0x000ee40008000a00 */
[----:B---3--:R-:W-:Y:S02]  /*02a0*/  UIADD3 UR10, UP3, UPT, UR4, 0x80, URZ ;  /* 0x00000080040a7890 */ /* 0x008fe4000ff7e0ff */
[----:B------:R-:W-:Y:S02]  /*02b0*/  UIADD3 UR8, UP2, UPT, UR4, 0x180, URZ ;  /* 0x0000018004087890 */ /* 0x000fe4000ff5e0ff */
[----:B------:R-:W-:Y:S02]  /*02c0*/  UIADD3 UR6, UP1, UPT, UR4, 0x280, URZ ;  /* 0x0000028004067890 */ /* 0x000fe4000ff3e0ff */
[----:B------:R-:W-:Y:S02]  /*02d0*/  UIADD3 UR4, UP0, UPT, UR4, 0x380, URZ ;  /* 0x0000038004047890 */ /* 0x000fe4000ff1e0ff */
[----:B------:R-:W-:-:S02]  /*02e0*/  UIADD3.X UR11, UPT, UPT, URZ, UR5, URZ, UP3, !UPT ;  /* 0x00000005ff0b7290 */ /* 0x000fc40009ffe4ff */
[----:B------:R-:W-:Y:S02]  /*02f0*/  UIADD3.X UR9, UPT, UPT, URZ, UR5, URZ, UP2, !UPT ;  /* 0x00000005ff097290 */ /* 0x000fe400097fe4ff */
[----:B------:R-:W-:Y:S02]  /*0300*/  UIADD3.X UR7, UPT, UPT, URZ, UR5, URZ, UP1, !UPT ;  /* 0x00000005ff077290 */ /* 0x000fe40008ffe4ff */
[----:B------:R-:W-:-:S03]  /*0310*/  UIADD3.X UR5, UPT, UPT, URZ, UR5, URZ, UP0, !UPT ;  /* 0x00000005ff057290 */ /* 0x000fc600087fe4ff */
[----:B------:R3:W-:Y:S02]  /*0320*/  UTMACCTL.PF [UR10] ;  /* 0x000000000a0079b9 */ /* 0x0007e40008040000 */
[----:B------:R3:W-:Y:S02]  /*0330*/  UTMACCTL.PF [UR8] ;  /* 0x00000000080079b9 */ /* 0x0007e40008040000 */
[----:B------:R3:W-:Y:S02]  /*0340*/  UTMACCTL.PF [UR6] ;  /* 0x00000000060079b9 */ /* 0x0007e40008040000 */
[----:B------:R3:W-:Y:S02]  /*0350*/  UTMACCTL.PF [UR4] ;  /* 0x00000000040079b9 */ /* 0x0007e40008040000 */
[----:B---3--:R-:W-:Y:S01]  /*0360*/  NOP ;  /* 0x0000000000007918 */ /* 0x008fe20000000000 */
.L_x_5:
[----:B------:R-:W-:Y:S05]  /*0370*/  BSYNC.RECONVERGENT B0 ;  /* 0x0000000000007941 */ /* 0x000fea0003800200 */
.L_x_4:
[----:B------:R-:W-:Y:S04]  /*0380*/  BSSY.RECONVERGENT B0, `(.L_x_6) ;  /* 0x000000a000007945 */ /* 0x000fe80003800200 */
[----:B------:R-:W-:Y:S05]  /*0390*/  @P0 BRA `(.L_x_7) ;  /* 0x0000000000200947 */ /* 0x000fea0003800000 */
[----:B------:R-:W3:Y:S02]  /*03a0*/  LDCU.64 UR4, c[0x0][0x348] ;  /* 0x00006900ff0477ac */ /* 0x000ee40008000a00 */
[----:B---3--:R-:W-:Y:S02]  /*03b0*/  UIADD3 UR6, UP1, UPT, UR4, 0x980, URZ ;  /* 0x0000098004067890 */ /* 0x008fe4000ff3e0ff */
[----:B------:R-:W-:Y:S02]  /*03c0*/  UIADD3 UR4, UP0, UPT, UR4, 0xa80, URZ ;  /* 0x00000a8004047890 */ /* 0x000fe4000ff1e0ff */
[----:B------:R-:W-:Y:S02]  /*03d0*/  UIADD3.X UR7, UPT, UPT, URZ, UR5, URZ, UP1, !UPT ;  /* 0x00000005ff077290 */ /* 0x000fe40008ffe4ff */
[----:B------:R-:W-:-:S07]  /*03e0*/  UIADD3.X UR5, UPT, UPT, URZ, UR5, URZ, UP0, !UPT ;  /* 0x00000005ff057290 */ /* 0x000fce00087fe4ff */
[----:B------:R3:W-:Y:S02]  /*03f0*/  UTMACCTL.PF [UR6] ;  /* 0x00000000060079b9 */ /* 0x0007e40008040000 */
[----:B------:R3:W-:Y:S02]  /*0400*/  UTMACCTL.PF [UR4] ;  /* 0x00000000040079b9 */ /* 0x0007e40008040000 */
[----:B---3--:R-:W-:Y:S01]  /*0410*/  NOP ;  /* 0x0000000000007918 */ /* 0x008fe20000000000 */
.L_x_7:
[----:B------:R-:W-:Y:S05]  /*0420*/  BSYNC.RECONVERGENT B0 ;  /* 0x0000000000007941 */ /* 0x000fea0003800200 */
.L_x_6:
[----:B------:R-:W3:Y:S01]  /*0430*/  LDCU.64 UR4, c[0x0][0xc88] ;  /* 0x00019100ff0477ac */ /* 0x000ee20008000a00 */
[----:B------:R-:W-:Y:S02]  /*0440*/  UISETP.EQ.U32.AND UP1, UPT, UR12, URZ, UPT ;  /* 0x000000ff0c00728c */ /* 0x000fe4000bf22070 */
[----:B------:R-:W-:Y:S02]  /*0450*/  UPLOP3.LUT UP5, UPT, UPT, UPT, UPT, 0x80, 0x8 ;  /* 0x000000000008789c */ /* 0x000fe40003faf070 */
[----:B---3--:R-:W-:-:S04]  /*0460*/  UISETP.NE.U32.AND UP0, UPT, UR4, URZ, UPT ;  /* 0x000000ff0400728c */ /* 0x008fc8000bf05070 */
[----:B------:R-:W-:-:S04]  /*0470*/  UISETP.NE.AND.EX UP0, UPT, UR5, URZ, UPT, UP0 ;  /* 0x000000ff0500728c */ /* 0x000fc8000bf05300 */
[----:B------:R-:W-:-:S04]  /*0480*/  UISETP.EQ.OR.EX UP2, UPT, UR13, URZ, !UP0, UP1 ;  /* 0x000000ff0d00728c */ /* 0x000fc8000c742710 */
[----:B------:R-:W-:-:S05]  /*0490*/  UP2UR UR50, UPR, URZ, 0x4 ;  /* 0x00000004ff327883 */ /* 0x000fca0008000000 */
[----:B------:R-:W-:Y:S07]  /*04a0*/  BRA.U !UP2, `(.L_x_8) ;  /* 0x000000010a207547 */ /* 0x000fee000b800000 */
[----:B------:R-:W-:Y:S01]  /*04b0*/  UISETP.NE.U32.AND UP1, UPT, UR12, URZ, UPT ;  /* 0x000000ff0c00728c */ /* 0x000fe2000bf25070 */
[----:B-----5:R-:W-:Y:S01]  /*04c0*/  FSETP.NEU.AND P0, PT, R49, RZ, PT ;  /* 0x000000ff3100720b */ /* 0x020fe20003f0d000 */
[----:B------:R-:W-:Y:S02]  /*04d0*/  USEL UR4, URZ, 0xffffffff, UP0 ;  /* 0xffffffffff047887 */ /* 0x000fe40008000000 */
[----:B------:R-:W-:-:S10]  /*04e0*/  UISETP.NE.AND.EX UP1, UPT, UR13, URZ, UPT, UP1 ;  /* 0x000000ff0d00728c */ /* 0x000fd4000bf25310 */
[----:B------:R-:W-:Y:S01]  /*04f0*/  VOTEU.ANY UP0, P0 ;  /* 0x0000000000ff7886 */ /* 0x000fe20000000100 */
[----:B------:R-:W-:-:S04]  /*0500*/  @!UP1 USEL UR4, URZ, 0xffffffff, UP0 ;  /* 0xffffffffff049887 */ /* 0x000fc80008000000 */
[----:B------:R-:W-:-:S04]  /*0510*/  ULOP3.LUT UR4, UR4, 0x1, URZ, 0xc0, !UPT ;  /* 0x0000000104047892 */ /* 0x000fc8000f8ec0ff */
[----:B------:R-:W-:-:S11]  /*0520*/  UISETP.NE.U32.AND UP5, UPT, UR4, 0x1, UPT ;  /* 0x000000010400788c */ /* 0x000fd6000bfa5070 */
.L_x_8:
[----:B-12---:R-:W1:Y:S01]  /*0530*/  SHFL.IDX PT, R2, R92, RZ, 0x1f ;  /* 0x00001fff5c027589 */ /* 0x006e6200000e0000 */
[----:B------:R-:W-:-:S04]  /*0540*/  UISETP.NE.AND UP0, UPT, UR21, 0x2, UPT ;  /* 0x000000021500788c */ /* 0x000fc8000bf05270 */
[----:B------:R-:W-:Y:S01]  /*0550*/  USEL UR56, URZ, 0x1, UP0 ;  /* 0x00000001ff387887 */ /* 0x000fe20008000000 */
[----:B-1----:R-:W-:-:S13]  /*0560*/  ISETP.NE.AND P0, PT, R2, RZ, PT ;  /* 0x000000ff0200720c */ /* 0x002fda0003f05270 */
[----:B------:R-:W-:Y:S05]  /*0570*/  @P0 BRA `(.L_x_9) ;  /* 0x0000000000480947 */ /* 0x000fea0003800000 */
[----:B------:R-:W1:Y:S01]  /*0580*/  S2UR UR4, SR_CgaCtaId ;  /* 0x00000000000479c3 */ /* 0x000e620000008800 */
[----:B------:R-:W-:Y:S01]  /*0590*/  UMOV UR5, 0x400 ;  /* 0x0000040000057882 */ /* 0x000fe20000000000 */
[----:B------:R-:W-:Y:S01]  /*05a0*/  UMOV UR8, 0x1 ;  /* 0x0000000100087882 */ /* 0x000fe20000000000 */
[----:B------:R-:W-:Y:S01]  /*05b0*/  UMOV UR6, 0x2 ;  /* 0x0000000200067882 */ /* 0x000fe20000000000 */
[----:B------:R-:W-:-:S04]  /*05c0*/  UIADD3 UR8, UPT, UPT, -UR8, 0x100000, URZ ;  /* 0x0010000008087890 */ /* 0x000fc8000fffe1ff */
[----:B------:R-:W-:Y:S02]  /*05d0*/  USHF.L.U32 UR9, UR8, 0xb, URZ ;  /* 0x0000000b08097899 */ /* 0x000fe400080006ff */
[----:B------:R-:W-:Y:S02]  /*05e0*/  USHF.L.U32 UR8, UR8, 0x1, URZ ;  /* 0x0000000108087899 */ /* 0x000fe400080006ff */
[----:B------:R-:W-:-:S04]  /*05f0*/  UIADD3 UR6, UPT, UPT, -UR6, 0x100000, URZ ;  /* 0x0010000006067890 */ /* 0x000fc8000fffe1ff */
[----:B------:R-:W-:Y:S02]  /*0600*/  USHF.L.U32 UR7, UR6, 0xb, URZ ;  /* 0x0000000b06077899 */ /* 0x000fe400080006ff */
[----:B------:R-:W-:Y:S01]  /*0610*/  USHF.L.U32 UR6, UR6, 0x1, URZ ;  /* 0x0000000106067899 */ /* 0x000fe200080006ff */
[----:B------:R-:W-:Y:S01]  /*0620*/  ELECT P0, URZ, PT ;  /* 0x0000000000ff782f */ /* 0x000fe20003800000 */
[----:B-1----:R-:W-:Y:S01]  /*0630*/  ULEA UR4, UR4, UR5, 0x18 ;  /* 0x0000000504047291 */ /* 0x002fe2000f8ec0ff */
[----:B------:R-:W1:Y:S11]  /*0640*/  FENCE.VIEW.ASYNC.S ;  /* 0x00000000000073c6 */ /* 0x000e760000000000 */
[----:B-1----:R1:W2:Y:S01]  /*0650*/  SYNCS.EXCH.64 URZ, [UR4], UR8 ;  /* 0x0000000804ff75b2 */ /* 0x0022a20008000100 */
[----:B------:R1:W3:Y:S01]  /*0660*/  SYNCS.EXCH.64 URZ, [UR4+0x10], UR6 ;  /* 0x0000100604ff75b2 */ /* 0x0002e20008000100 */
[----:B------:R1:W4:Y:S01]  /*0670*/  SYNCS.EXCH.64 URZ, [UR4+0x8], UR8 ;  /* 0x0000080804ff75b2 */ /* 0x0003220008000100 */
[----:B------:R1:W1:Y:S01]  /*0680*/  SYNCS.EXCH.64 URZ, [UR4+0x18], UR6 ;  /* 0x0000180604ff75b2 */ /* 0x0002620008000100 */
[----:B------:R-:W-:Y:S01]  /*0690*/  NOP ;  /* 0x0000000000007918 */ /* 0x000fe20000000000 */
.L_x_9:
[----:B------:R-:W2:Y:S01]  /*06a0*/  SHFL.IDX PT, R2, R92, RZ, 0x1f ;  /* 0x00001fff5c027589 */ /* 0x000ea200000e0000 */
[----:B------:R-:W-:Y:S01]  /*06b0*/  NOP ;  /* 0x0000000000007918 */ /* 0x000fe20000000000 */
[----:B--2---:R-:W-:-:S13]  /*06c0*/  ISETP.NE.AND P0, PT, R2, 0x1, PT ;  /* 0x000000010200780c */ /* 0x004fda0003f05270 */
[----:B------:R-:W-:Y:S05]  /*06d0*/  @P0 BRA `(.L_x_10) ;  /* 0x0000000000580947 */ /* 0x000fea0003800000 */
[----:B-1----:R-:W1:Y:S01]  /*06e0*/  S2UR UR4, SR_CgaCtaId ;  /* 0x00000000000479c3 */ /* 0x002e620000008800 */
        /* <DEDUP_REMOVED lines=12> */
[----:B-1----:R2:W1:Y:S01]  /*07b0*/  SYNCS.EXCH.64 URZ, [UR4+0x20], UR8 ;  /* 0x0000200804ff75b2 */ /* 0x0024620008000100 */
[----:B------:R2:W1:Y:S01]  /*07c0*/  SYNCS.EXCH.64 URZ, [UR4+0x40], UR6 ;  /* 0x0000400604ff75b2 */ /* 0x0004620008000100 */
[----:B------:R2:W1:Y:S01]  /*07d0*/  SYNCS.EXCH.64 URZ, [UR4+0x28], UR8 ;  /* 0x0000280804ff75b2 */ /* 0x0004620008000100 */
[----:B------:R2:W1:Y:S01]  /*07e0*/  SYNCS.EXCH.64 URZ, [UR4+0x48], UR6 ;  /* 0x0000480604ff75b2 */ /* 0x0004620008000100 */
[----:B------:R2:W1:Y:S01]  /*07f0*/  SYNCS.EXCH.64 URZ, [UR4+0x30], UR8 ;  /* 0x0000300804ff75b2 */ /* 0x0004620008000100 */
[----:B------:R2:W1:Y:S01]  /*0800*/  SYNCS.EXCH.64 URZ, [UR4+0x50], UR6 ;  /* 0x0000500604ff75b2 */ /* 0x0004620008000100 */
[----:B------:R2:W1:Y:S01]  /*0810*/  SYNCS.EXCH.64 URZ, [UR4+0x38], UR8 ;  /* 0x0000380804ff75b2 */ /* 0x0004620008000100 */
[----:B------:R2:W1:Y:S02]  /*0820*/  SYNCS.EXCH.64 URZ, [UR4+0x58], UR6 ;  /* 0x0000580604ff75b2 */ /* 0x0004640008000100 */
[----:B--2---:R-:W-:Y:S01]  /*0830*/  NOP ;  /* 0x0000000000007918 */ /* 0x004fe20000000000 */
.L_x_10:
[----:B------:R-:W2:Y:S01]  /*0840*/  SHFL.IDX PT, R2, R92, RZ, 0x1f ;  /* 0x00001fff5c027589 */ /* 0x000ea200000e0000 */
[----:B------:R-:W-:Y:S01]  /*0850*/  NOP ;  /* 0x0000000000007918 */ /* 0x000fe20000000000 */
[----:B--2---:R-:W-:-:S13]  /*0860*/  ISETP.NE.AND P0, PT, R2, 0x3, PT ;  /* 0x000000030200780c */ /* 0x004fda0003f05270 */
[----:B------:R-:W-:Y:S05]  /*0870*/  @P0 BRA `(.L_x_11) ;  /* 0x0000000000300947 */ /* 0x000fea0003800000 */
[----:B-1----:R-:W1:Y:S01]  /*0880*/  S2UR UR6, SR_CgaCtaId ;  /* 0x00000000000679c3 */ /* 0x002e620000008800 */
[----:B------:R-:W-:Y:S01]  /*0890*/  UMOV UR4, 0x400 ;  /* 0x0000040000047882 */ /* 0x000fe20000000000 */
[----:B------:R-:W-:Y:S01]  /*08a0*/  UMOV UR5, 0x20 ;  /* 0x0000002000057882 */ /* 0x000fe20000000000 */
[----:B------:R-:W-:Y:S01]  /*08b0*/  ELECT P0, URZ, PT ;  /* 0x0000000000ff782f */ /* 0x000fe20003800000 */
[----:B-1----:R-:W-:Y:S02]  /*08c0*/  ULEA UR6, UR6, UR4, 0x18 ;  /* 0x0000000406067291 */ /* 0x002fe4000f8ec0ff */
[----:B------:R-:W-:-:S04]  /*08d0*/  UIADD3 UR4, UPT, UPT, -UR5, 0x100000, URZ ;  /* 0x0010000005047890 */ /* 0x000fc8000fffe1ff */
[----:B------:R-:W-:Y:S02]  /*08e0*/  USHF.L.U32 UR5, UR4, 0xb, URZ ;  /* 0x0000000b04057899 */ /* 0x000fe400080006ff */
[----:B------:R-:W-:Y:S01]  /*08f0*/  USHF.L.U32 UR4, UR4, 0x1, URZ ;  /* 0x0000000104047899 */ /* 0x000fe200080006ff */
[----:B------:R-:W1:Y:S11]  /*0900*/  FENCE.VIEW.ASYNC.S ;  /* 0x00000000000073c6 */ /* 0x000e760000000000 */
[----:B-1----:R2:W1:Y:S01]  /*0910*/  SYNCS.EXCH.64 URZ, [UR6+0x60], UR4 ;  /* 0x0000600406ff75b2 */ /* 0x0024620008000100 */
[----:B------:R2:W1:Y:S02]  /*0920*/  SYNCS.EXCH.64 URZ, [UR6+0x68], UR4 ;  /* 0x0000680406ff75b2 */ /* 0x0004640008000100 */
[----:B--2---:R-:W-:Y:S01]  /*0930*/  NOP ;  /* 0x0000000000007918 */ /* 0x004fe20000000000 */
.L_x_11:
[----:B------:R-:W2:Y:S01]  /*0940*/  SHFL.IDX PT, R2, R92, RZ, 0x1f ;  /* 0x00001fff5c027589 */ /* 0x000ea200000e0000 */
[----:B------:R-:W-:Y:S01]  /*0950*/  NOP ;  /* 0x0000000000007918 */ /* 0x000fe20000000000 */
[----:B--2---:R-:W-:-:S13]  /*0960*/  ISETP.NE.AND P0, PT, R2, 0x4, PT ;  /* 0x000000040200780c */ /* 0x004fda0003f05270 */
[----:B------:R-:W-:Y:S05]  /*0970*/  @P0 BRA `(.L_x_12) ;  /* 0x00000000004c0947 */ /* 0x000fea0003800000 */
[----:B-1----:R-:W1:Y:S01]  /*0980*/  S2UR UR6, SR_CgaCtaId ;  /* 0x00000000000679c3 */ /* 0x002e620000008800 */
[----:B------:R-:W-:Y:S01]  /*0990*/  UMOV UR4, 0x1e0 ;  /* 0x000001e000047882 */ /* 0x000fe20000000000 */
[----:B------:R-:W-:Y:S01]  /*09a0*/  UMOV UR5, 0x400 ;  /* 0x0000040000057882 */ /* 0x000fe20000000000 */
[----:B------:R-:W-:Y:S01]  /*09b0*/  USEL UR4, UR4, 0x1a0, UP5 ;  /* 0x000001a004047887 */ /* 0x000fe2000a800000 */
[----:B------:R-:W-:Y:S01]  /*09c0*/  UMOV UR8, 0x1 ;  /* 0x0000000100087882 */ /* 0x000fe20000000000 */
[----:B------:R-:W-:Y:S01]  /*09d0*/  ELECT P0, URZ, PT ;  /* 0x0000000000ff782f */ /* 0x000fe20003800000 */
[----:B------:R-:W-:-:S04]  /*09e0*/  UIADD3 UR8, UPT, UPT, -UR8, 0x100000, URZ ;  /* 0x0010000008087890 */ /* 0x000fc8000fffe1ff */
[----:B------:R-:W-:Y:S02]  /*09f0*/  USHF.L.U32 UR9, UR8, 0xb, URZ ;  /* 0x0000000b08097899 */ /* 0x000fe400080006ff */
[----:B------:R-:W-:Y:S02]  /*0a00*/  USHF.L.U32 UR8, UR8, 0x1, URZ ;  /* 0x0000000108087899 */ /* 0x000fe400080006ff */
[----:B-1----:R-:W-:Y:S02]  /*0a10*/  ULEA UR6, UR6, UR5, 0x18 ;  /* 0x0000000506067291 */ /* 0x002fe4000f8ec0ff */
[----:B------:R-:W-:-:S04]  /*0a20*/  UIADD3 UR4, UPT, UPT, -UR4, 0x100000, URZ ;  /* 0x0010000004047890 */ /* 0x000fc8000fffe1ff */
[----:B------:R-:W-:Y:S02]  /*0a30*/  USHF.L.U32 UR5, UR4, 0xb, URZ ;  /* 0x0000000b04057899 */ /* 0x000fe400080006ff */
[----:B------:R-:W-:Y:S01]  /*0a40*/  USHF.L.U32 UR4, UR4, 0x1, URZ ;  /* 0x0000000104047899 */ /* 0x000fe200080006ff */
[----:B------:R-:W1:Y:S03]  /*0a50*/  FENCE.VIEW.ASYNC.S ;  /* 0x00000000000073c6 */ /* 0x000e660000000000 */
[----:B-1----:R2:W1:Y:S08]  /*0a60*/  SYNCS.EXCH.64 URZ, [UR6+0x70], UR8 ;  /* 0x0000700806ff75b2 */ /* 0x0024700008000100 */
[----:B------:R2:W1:Y:S01]  /*0a70*/  SYNCS.EXCH.64 URZ, [UR6+0x80], UR4 ;  /* 0x0000800406ff75b2 */ /* 0x0004620008000100 */
[----:B------:R2:W1:Y:S01]  /*0a80*/  SYNCS.EXCH.64 URZ, [UR6+0x78], UR8 ;  /* 0x0000780806ff75b2 */ /* 0x0004620008000100 */
[----:B------:R2:W1:Y:S02]  /*0a90*/  SYNCS.EXCH.64 URZ, [UR6+0x88], UR4 ;  /* 0x0000880406ff75b2 */ /* 0x0004640008000100 */
[----:B--2---:R-:W-:Y:S01]  /*0aa0*/  NOP ;  /* 0x0000000000007918 */ /* 0x004fe20000000000 */
.L_x_12:
        /* <DEDUP_REMOVED lines=20> */
[----:B------:R2:W1:Y:S02]  /*0bf0*/  SYNCS.EXCH.64 URZ, [UR4+0xa8], UR6 ;  /* 0x0000a80604ff75b2 */ /* 0x0004640008000100 */
[----:B--2---:R-:W-:Y:S01]  /*0c00*/  NOP ;  /* 0x0000000000007918 */ /* 0x004fe20000000000 */
.L_x_13:
[----:B------:R-:W2:Y:S01]  /*0c10*/  SHFL.IDX PT, R2, R92, RZ, 0x1f ;  /* 0x00001fff5c027589 */ /* 0x000ea200000e0000 */
[----:B------:R-:W1:Y:S01]  /*0c20*/  S2UR UR59, SR_CgaCtaId ;  /* 0x00000000003b79c3 */ /* 0x000e620000008800 */
[----:B------:R-:W-:Y:S01]  /*0c30*/  NOP ;  /* 0x0000000000007918 */ /* 0x000fe20000000000 */
[----:B--2---:R-:W-:-:S13]  /*0c40*/  ISETP.NE.AND P0, PT, R2, 0x3, PT ;  /* 0x000000030200780c */ /* 0x004fda0003f05270 */
[----:B-1----:R-:W-:Y:S05]  /*0c50*/  @P0 BRA `(.L_x_14) ;  /* 0x0000000000340947 */ /* 0x002fea0003800000 */
[----:B------:R-:W-:Y:S01]  /*0c60*/  UMOV UR4, 0x400 ;  /* 0x0000040000047882 */ /* 0x000fe20000000000 */
[----:B------:R-:W-:Y:S01]  /*0c70*/  UMOV UR6, 0x20 ;  /* 0x0000002000067882 */ /* 0x000fe20000000000 */
[----:B------:R-:W-:Y:S02]  /*0c80*/  ULEA UR4, UR59, UR4, 0x18 ;  /* 0x000000043b047291 */ /* 0x000fe4000f8ec0ff */
[----:B------:R-:W-:-:S04]  /*0c90*/  UIADD3 UR6, UPT, UPT, -UR6, 0x100000, URZ ;  /* 0x0010000006067890 */ /* 0x000fc8000fffe1ff */
[----:B------:R-:W-:Y:S02]  /*0ca0*/  USHF.L.U32 UR7, UR6, 0xb, URZ ;  /* 0x0000000b06077899 */ /* 0x000fe400080006ff */
[----:B------:R-:W-:Y:S01]  /*0cb0*/  USHF.L.U32 UR6, UR6, 0x1, URZ ;  /* 0x0000000106067899 */ /* 0x000fe200080006ff */
[----:B------:R-:W-:Y:S01]  /*0cc0*/  ELECT P0, URZ, PT ;  /* 0x0000000000ff782f */ /* 0x000fe20003800000 */
[----:B------:R-:W1:Y:S10]  /*0cd0*/  FENCE.VIEW.ASYNC.S ;  /* 0x00000000000073c6 */ /* 0x000e740000000000 */
[----:B-1----:R1:W2:Y:S01]  /*0ce0*/  SYNCS.EXCH.64 URZ, [UR4+0xb0], UR6 ;  /* 0x0000b00604ff75b2 */ /* 0x0022a20008000100 */
[----:B------:R1:W1:Y:S01]  /*0cf0*/  SYNCS.EXCH.64 URZ, [UR4+0xc0], UR6 ;  /* 0x0000c00604ff75b2 */ /* 0x0002620008000100 */
[----:B------:R1:W1:Y:S01]  /*0d00*/  SYNCS.EXCH.64 URZ, [UR4+0xb8], UR6 ;  /* 0x0000b80604ff75b2 */ /* 0x0002620008000100 */
[----:B------:R1:W1:Y:S01]  /*0d10*/  SYNCS.EXCH.64 URZ, [UR4+0xc8], UR6 ;  /* 0x0000c80604ff75b2 */ /* 0x0002620008000100 */
[----:B------:R-:W-:Y:S01]  /*0d20*/  NOP ;  /* 0x0000000000007918 */ /* 0x000fe20000000000 */
.L_x_14:
[----:B-1----:R-:W1:Y:S01]  /*0d30*/  LDCU UR4, c[0x0][0x36c] ;  /* 0x00006d80ff0477ac */ /* 0x002e620008000800 */
[----:B------:R-:W-:Y:S01]  /*0d40*/  ISETP.NE.OR P5, PT, R0, 0x2, !P5 ;  /* 0x000000020000780c */ /* 0x000fe20006fa5670 */
[----:B------:R-:W-:Y:S01]  /*0d50*/  NOP ;  /* 0x0000000000007918 */ /* 0x000fe20000000000 */
[----:B------:R-:W-:Y:S01]  /*0d60*/  LOP3.LUT R2, R101, 0x1f, RZ, 0xc0, !PT ;  /* 0x0000001f65027812 */ /* 0x000fe200078ec0ff */
[----:B------:R-:W-:Y:S02]  /*0d70*/  UISETP.NE.AND UP4, UPT, UR21, URZ, UPT ;  /* 0x000000ff1500728c */ /* 0x000fe4000bf85270 */
[----:B-1----:R-:W-:-:S09]  /*0d80*/  UISETP.EQ.U32.AND UP2, UPT, UR4, 0x1, UPT ;  /* 0x000000010400788c */ /* 0x002fd2000bf42070 */
[----:B------:R-:W-:Y:S05]  /*0d90*/  BRA.U !UP2, `(.L_x_15) ;  /* 0x000000010a087547 */ /* 0x000fea000b800000 */
[----:B--234-:R-:W-:Y:S01]  /*0da0*/  UCGABAR_ARV ;  /* 0x00000000000079c7 */ /* 0x01cfe20008000000 */
[----:B------:R-:W-:Y:S05]  /*0db0*/  BRA `(.L_x_16) ;  /* 0x0000000000047947 */ /* 0x000fea0003800000 */
.L_x_15:
[----:B--234-:R-:W-:Y:S01]  /*0dc0*/  NOP ;  /* 0x0000000000007918 */ /* 0x01cfe20000000000 */
.L_x_16:
[----:B------:R-:W1:Y:S01]  /*0dd0*/  S2UR UR12, SR_CTAID.Y ;  /* 0x00000000000c79c3 */ /* 0x000e620000002600 */
[----:B------:R-:W-:-:S05]  /*0de0*/  CS2R.32 R87, SR_CgaSize ;  /* 0x0000000000577805 */ /* 0x000fca0000008a00 */
[----:B------:R-:W-:-:S05]  /*0df0*/  IMAD R87, R87, -0xa0, RZ ;  /* 0xffffff6057577824 */ /* 0x000fca00078e02ff */
[----:B------:R-:W-:-:S14]  /*0e00*/  R2UR UR4, R87 ;  /* 0x00000000570472ca */ /* 0x000fdc00000e0000 */
[----:B------:R-:W2:Y:S01]  /*0e10*/  LDCU UR4, c[0x0][UR4+0x2b4] ;  /* 0x00005680040477ac */ /* 0x000ea20008000800 */
[----:B------:R-:W-:-:S05]  /*0e20*/  CS2R.32 R87, SR_CgaSize ;  /* 0x0000000000577805 */ /* 0x000fca0000008a00 */
[----:B------:R-:W-:-:S05]  /*0e30*/  IMAD R87, R87, -0xa0, RZ ;  /* 0xffffff6057577824 */ /* 0x000fca00078e02ff */
[----:B------:R-:W-:-:S14]  /*0e40*/  R2UR UR5, R87 ;  /* 0x00000000570572ca */ /* 0x000fdc00000e0000 */
[----:B------:R-:W3:Y:S01]  /*0e50*/  LDCU UR5, c[0x0][UR5+0x2b0] ;  /* 0x00005600050577ac */ /* 0x000ee20008000800 */
[----:B------:R-:W4:Y:S01]  /*0e60*/  S2UR UR20, SR_CTAID.X ;  /* 0x00000000001479c3 */ /* 0x000f220000002500 */
[----:B------:R-:W2:Y:S01]  /*0e70*/  LDCU UR26, c[0x0][0xf24] ;  /* 0x0001e480ff1a77ac */ /* 0x000ea20008000800 */
[----:B------:R-:W-:Y:S01]  /*0e80*/  ULOP3.LUT UR37, UR59, 0x1, URZ, 0xc0, !UPT ;  /* 0x000000013b257892 */ /* 0x000fe2000f8ec0ff */
[----:B------:R-:W2:Y:S01]  /*0e90*/  LDCU UR28, c[0x0][0xf30] ;  /* 0x0001e600ff1c77ac */ /* 0x000ea20008000800 */
[----:B------:R-:W-:-:S05]  /*0ea0*/  CS2R.32 R0, SR_CgaSize ;  /* 0x0000000000007805 */ /* 0x000fca0000008a00 */
[----:B------:R-:W-:-:S06]  /*0eb0*/  IMAD R0, R0, -0xa0, RZ ;  /* 0xffffff6000007824 */ /* 0x000fcc00078e02ff */
[----:B------:R-:W3:Y:S01]  /*0ec0*/  LDC R0, c[0x0][R0+0x2a4] ;  /* 0x0000a90000007b82 */ /* 0x000ee20000000800 */
[----:B------:R-:W-:Y:S02]  /*0ed0*/  USHF.L.U32 UR57, UR59, 0xd, URZ ;  /* 0x0000000d3b397899 */ /* 0x000fe400080006ff */
[----:B------:R-:W-:Y:S01]  /*0ee0*/  USHF.L.U32 UR53, UR59, 0x9, URZ ;  /* 0x000000093b357899 */ /* 0x000fe200080006ff */
[----:B-1----:R-:W-:Y:S02]  /*0ef0*/  I2FP.F32.U32 R86, UR12 ;  /* 0x0000000c00567c45 */ /* 0x002fe40008201000 */
[----:B------:R-:W-:-:S05]  /*0f00*/  CS2R.32 R3, SR_CgaSize ;  /* 0x0000000000037805 */ /* 0x000fca0000008a00 */
[----:B------:R-:W-:-:S06]  /*0f10*/  IMAD R3, R3, -0xa0, RZ ;  /* 0xffffff6003037824 */ /* 0x000fcc00078e02ff */
[----:B------:R-:W1:Y:S01]  /*0f20*/  LDC R3, c[0x0][R3+0x2a0] ;  /* 0x0000a80003037b82 */ /* 0x000e620000000800 */
[----:B--2---:R-:W-:Y:S01]  /*0f30*/  UISETP.GE.AND UP0, UPT, UR26, 0x1, UPT ;  /* 0x000000011a00788c */ /* 0x004fe2000bf06270 */
[----:B------:R-:W-:Y:S01]  /*0f40*/  FMUL R86, R86, UR4 ;  /* 0x0000000456567c20 */ /* 0x000fe20008400000 */
[----:B----4-:R-:W-:-:S05]  /*0f50*/  I2FP.F32.U32 R87, UR20 ;  /* 0x0000001400577c45 */ /* 0x010fca0008201000 */
[----:B------:R-:W2:Y:S01]  /*0f60*/  LDC R40, c[0x0][0xf24] ;  /* 0x0003c900ff287b82 */ /* 0x000ea20000000800 */
[----:B------:R-:W4:Y:S01]  /*0f70*/  F2I.U32.TRUNC.NTZ R86, R86 ;  /* 0x0000005600567305 */ /* 0x000f22000020f000 */
[----:B---3--:R-:W-:-:S06]  /*0f80*/  FMUL R87, R87, UR5 ;  /* 0x0000000557577c20 */ /* 0x008fcc0008400000 */
[----:B------:R-:W3:Y:S01]  /*0f90*/  S2UR UR52, SR_CTAID.Z ;  /* 0x00000000003479c3 */ /* 0x000ee20000002700 */
[----:B------:R-:W3:Y:S01]  /*0fa0*/  F2I.U32.TRUNC.NTZ R87, R87 ;  /* 0x0000005700577305 */ /* 0x000ee2000020f000 */
[----:B----4-:R-:W-:-:S05]  /*0fb0*/  IADD3 R86, PT, PT, -R86, RZ, RZ ;  /* 0x000000ff56567210 */ /* 0x010fca0007ffe1ff */
[----:B------:R-:W-:Y:S01]  /*0fc0*/  IMAD R86, R0, R86, UR12 ;  /* 0x0000000c00567e24 */ /* 0x000fe2000f8e0256 */
[----:B------:R-:W-:Y:S02]  /*0fd0*/  PRMT R0, RZ, 0x7610, R0 ;  /* 0x00007610ff007816 */ /* 0x000fe40000000000 */
[----:B---3--:R-:W-:-:S05]  /*0fe0*/  IADD3 R87, PT, PT, -R87, RZ, RZ ;  /* 0x000000ff57577210 */ /* 0x008fca0007ffe1ff */
[----:B-1----:R-:W-:Y:S01]  /*0ff0*/  IMAD R87, R3, R87, UR20 ;  /* 0x0000001403577e24 */ /* 0x002fe2000f8e0257 */
[----:B------:R-:W-:Y:S06]  /*1000*/  BRA.U UP4, `(.L_x_17) ;  /* 0x0000000104207547 */ /* 0x000fec000b800000 */
[C---:B------:R-:W-:Y:S02]  /*1010*/  ISETP.NE.AND P1, PT, R86.reuse, 0x1, PT ;  /* 0x000000015600780c */ /* 0x040fe40003f25270 */
[----:B------:R-:W-:Y:S02]  /*1020*/  ISETP.NE.AND P0, PT, R86, RZ, PT ;  /* 0x000000ff5600720c */ /* 0x000fe40003f05270 */
[C---:B------:R-:W-:Y:S02]  /*1030*/  ISETP.NE.AND P2, PT, R87.reuse, RZ, PT ;  /* 0x000000ff5700720c */ /* 0x040fe40003f45270 */
[----:B------:R-:W-:Y:S02]  /*1040*/  SEL R0, RZ, 0x2, P1 ;  /* 0x00000002ff007807 */ /* 0x000fe40000800000 */
[----:B------:R-:W-:Y:S02]  /*1050*/  ISETP.EQ.OR P0, PT, R87, RZ, !P0 ;  /* 0x000000ff5700720c */ /* 0x000fe40004702670 */
[----:B------:R-:W-:-:S02]  /*1060*/  SEL R0, R0, 0x2, P2 ;  /* 0x0000000200007807 */ /* 0x000fc40001000000 */
[----:B------:R-:W-:-:S05]  /*1070*/  SEL R3, RZ, 0x1, !P0 ;  /* 0x00000001ff037807 */ /* 0x000fca0004000000 */
[----:B------:R-:W-:Y:S02]  /*1080*/  IMAD.IADD R0, R3, 0x1, R0 ;  /* 0x0000000103007824 */ /* 0x000fe400078e0200 */
.L_x_17:
[----:B------:R-:W-:Y:S05]  /*1090*/  BRA.U !UP0, `(.L_x_18) ;  /* 0x0000000108d47547 */ /* 0x000fea000b800000 */
[----:B------:R-:W1:Y:S01]  /*10a0*/  LDCU.128 UR16, c[0x0][0xf10] ;  /* 0x0001e200ff1077ac */ /* 0x000e620008000c00 */
[----:B------:R-:W3:Y:S01]  /*10b0*/  LDCU UR6, c[0x0][0x370] ;  /* 0x00006e00ff0677ac */ /* 0x000ee20008000800 */
[----:B------:R-:W4:Y:S01]  /*10c0*/  LDCU UR5, c[0x0][0x374] ;  /* 0x00006e80ff0577ac */ /* 0x000f220008000800 */
[----:B------:R-:W2:Y:S01]  /*10d0*/  LDCU UR27, c[0x0][0xf0c] ;  /* 0x0001e180ff1b77ac */ /* 0x000ea20008000800 */
[----:B------:R-:W2:Y:S01]  /*10e0*/  LDCU UR4, c[0x0][0xf20] ;  /* 0x0001e400ff0477ac */ /* 0x000ea20008000800 */
[----:B------:R-:W2:Y:S01]  /*10f0*/  LDCU.64 UR8, c[0x0][0xf28] ;  /* 0x0001e500ff0877ac */ /* 0x000ea20008000a00 */
[----:B-1----:R-:W-:Y:S02]  /*1100*/  UISETP.NE.AND UP1, UPT, UR18, 0x1, UPT ;  /* 0x000000011200788c */ /* 0x002fe4000bf25270 */
[----:B----4-:R-:W-:Y:S02]  /*1110*/  UIMAD.WIDE.U32 UR10, UR5, UR19, URZ ;  /* 0x00000013050a72a5 */ /* 0x010fe4000f8e00ff */
[----:B---3--:R-:W-:-:S02]  /*1120*/  UIMAD.WIDE.U32 UR22, UR6, UR16, URZ ;  /* 0x00000010061672a5 */ /* 0x008fc4000f8e00ff */
[----:B--2---:R-:W-:Y:S02]  /*1130*/  UISETP.NE.AND UP3, UPT, UR27, 0x1, UPT ;  /* 0x000000011b00788c */ /* 0x004fe4000bf65270 */
[----:B------:R-:W-:Y:S01]  /*1140*/  UISETP.NE.AND UP0, UPT, UR26, 0x1, UPT ;  /* 0x000000011a00788c */ /* 0x000fe2000bf05270 */
[----:B------:R-:W-:Y:S02]  /*1150*/  UMOV UR10, UR11 ;  /* 0x0000000b000a7c82 */ /* 0x000fe40008000000 */
[----:B------:R-:W-:Y:S01]  /*1160*/  UMOV UR22, UR23 ;  /* 0x0000001700167c82 */ /* 0x000fe20008000000 */
[----:B------:R-:W-:Y:S02]  /*1170*/  @UP1 USHF.R.U32.HI UR5, URZ, UR4, UR10 ;  /* 0x00000004ff051299 */ /* 0x000fe4000801160a */
[----:B------:R-:W-:Y:S02]  /*1180*/  UIMAD.WIDE.U32 UR24, UR12, UR19, URZ ;  /* 0x000000130c1872a5 */ /* 0x000fe4000f8e00ff */
[----:B------:R-:W-:-:S02]  /*1190*/  UIMAD.WIDE.U32 UR10, UR5, UR8, URZ ;  /* 0x00000008050a72a5 */ /* 0x000fc4000f8e00ff */
[----:B------:R-:W-:Y:S02]  /*11a0*/  @UP3 USHF.R.U32.HI UR6, URZ, UR17, UR22 ;  /* 0x00000011ff063299 */ /* 0x000fe40008011616 */
[----:B------:R-:W-:Y:S02]  /*11b0*/  UIMAD.WIDE.U32 UR14, UR20, UR16, URZ ;  /* 0x00000010140e72a5 */ /* 0x000fe4000f8e00ff */
[----:B------:R-:W-:Y:S01]  /*11c0*/  UIMAD.WIDE.U32 UR22, UR6, UR8, URZ ;  /* 0x00000008061672a5 */ /* 0x000fe2000f8e00ff */
[----:B------:R-:W-:Y:S01]  /*11d0*/  UMOV UR24, UR25 ;  /* 0x0000001900187c82 */ /* 0x000fe20008000000 */
[----:B------:R-:W-:Y:S01]  /*11e0*/  UMOV UR10, UR11 ;  /* 0x0000000b000a7c82 */ /* 0x000fe20008000000 */
[----:B------:R-:W-:Y:S02]  /*11f0*/  USHF.R.U32.HI UR24, URZ, UR4, UR24 ;  /* 0x00000004ff187299 */ /* 0x000fe40008011618 */
[----:B------:R-:W-:Y:S02]  /*1200*/  @UP0 USHF.R.U32.HI UR5, URZ, UR9, UR10 ;  /* 0x00000009ff050299 */ /* 0x000fe4000801160a */
[----:B------:R-:W-:Y:S01]  /*1210*/  UMOV UR7, UR23 ;  /* 0x0000001700077c82 */ /* 0x000fe20008000000 */
[----:B------:R-:W-:Y:S01]  /*1220*/  UMOV UR14, UR15 ;  /* 0x0000000f000e7c82 */ /* 0x000fe20008000000 */
[----:B------:R-:W-:-:S02]  /*1230*/  @UP0 USHF.R.U32.HI UR6, URZ, UR9, UR7 ;  /* 0x00000009ff060299 */ /* 0x000fc40008011607 */
[----:B------:R-:W-:Y:S02]  /*1240*/  USHF.R.U32.HI UR17, URZ, UR17, UR14 ;  /* 0x00000011ff117299 */ /* 0x000fe4000801160e */
[----:B------:R-:W-:Y:S02]  /*1250*/  USEL UR4, UR12, UR24, !UP1 ;  /* 0x000000180c047287 */ /* 0x000fe4000c800000 */
[----:B------:R-:W-:Y:S02]  /*1260*/  UIMAD UR7, UR5, UR26, URZ ;  /* 0x0000001a050772a4 */ /* 0x000fe4000f8e02ff */
[----:B------:R-:W-:Y:S02]  /*1270*/  USEL UR5, UR20, UR17, !UP3 ;  /* 0x0000001114057287 */ /* 0x000fe4000d800000 */
[----:B------:R-:W-:Y:S02]  /*1280*/  UIMAD UR13, UR6, UR26, URZ ;  /* 0x0000001a060d72a4 */ /* 0x000fe4000f8e02ff */
[----:B------:R-:W-:-:S02]  /*1290*/  UISETP.GE.AND UP1, UPT, UR4, UR7, UPT ;  /* 0x000000070400728c */ /* 0x000fc4000bf26270 */
[----:B------:R-:W-:Y:S02]  /*12a0*/  UIMAD.WIDE.U32 UR10, UR4, UR8, URZ ;  /* 0x00000008040a72a5 */ /* 0x000fe4000f8e00ff */
[----:B------:R-:W-:Y:S02]  /*12b0*/  UISETP.GE.OR UP1, UPT, UR5, UR13, UP1 ;  /* 0x0000000d0500728c */ /* 0x000fe40008f26670 */
[----:B------:R-:W-:Y:S02]  /*12c0*/  UIMAD.WIDE.U32 UR14, UR5, UR8, URZ ;  /* 0x00000008050e72a5 */ /* 0x000fe4000f8e00ff */
[----:B------:R-:W-:Y:S01]  /*12d0*/  UIADD3 UR7, UPT, UPT, -UR4, URZ, URZ ;  /* 0x000000ff04077290 */ /* 0x000fe2000fffe1ff */
[----:B------:R-:W-:Y:S01]  /*12e0*/  UMOV UR8, UR11 ;  /* 0x0000000b00087c82 */ /* 0x000fe20008000000 */
[----:B------:R-:W-:Y:S02]  /*12f0*/  UIADD3 UR10, UPT, UPT, -UR5, URZ, URZ ;  /* 0x000000ff050a7290 */ /* 0x000fe4000fffe1ff */
[----:B------:R-:W-:-:S02]  /*1300*/  USHF.R.U32.HI UR8, URZ, UR9, UR8 ;  /* 0x00000009ff087299 */ /* 0x000fc40008011608 */
[----:B------:R-:W-:Y:S02]  /*1310*/  UIMAD UR12, UR18, UR7, UR12 ;  /* 0x00000007120c72a4 */ /* 0x000fe4000f8e020c */
[----:B------:R-:W-:Y:S01]  /*1320*/  USEL UR8, UR4, UR8, !UP0 ;  /* 0x0000000804087287 */ /* 0x000fe2000c000000 */
[----:B------:R-:W-:Y:S01]  /*1330*/  @!UP1 UMOV UR7, UR15 ;  /* 0x0000000f00079c82 */ /* 0x000fe20008000000 */
[----:B------:R-:W-:Y:S02]  /*1340*/  UIMAD UR20, UR27, UR10, UR20 ;  /* 0x0000000a1b1472a4 */ /* 0x000fe4000f8e0214 */
[----:B------:R-:W-:Y:S02]  /*1350*/  @!UP1 USHF.R.U32.HI UR7, URZ, UR9, UR7 ;  /* 0x00000009ff079299 */ /* 0x000fe40008011607 */
[----:B------:R-:W-:Y:S02]  /*1360*/  UIADD3 UR9, UPT, UPT, -UR8, URZ, URZ ;  /* 0x000000ff08097290 */ /* 0x000fe4000fffe1ff */
[----:B------:R-:W-:-:S02]  /*1370*/  @!UP1 USEL UR7, UR5, UR7, !UP0 ;  /* 0x0000000705079287 */ /* 0x000fc4000c000000 */
[----:B------:R-:W-:Y:S02]  /*1380*/  UIMAD UR9, UR26, UR9, UR4 ;  /* 0x000000091a0972a4 */ /* 0x000fe4000f8e0204 */
[----:B------:R-:W-:Y:S02]  /*1390*/  @!UP1 UIADD3 UR8, UPT, UPT, UR8, -UR7, URZ ;  /* 0x8000000708089290 */ /* 0x000fe4000fffe0ff */
[----:B------:R-:W-:Y:S02]  /*13a0*/  @!UP1 UIMAD UR6, UR9, UR6, UR7 ;  /* 0x00000006090692a4 */ /* 0x000fe4000f8e0207 */
[----:B------:R-:W-:-:S04]  /*13b0*/  @!UP1 UIMAD UR4, UR8, UR26, UR5 ;  /* 0x0000001a080492a4 */ /* 0x000fc8000f8e0205 */
[----:B------:R-:W-:Y:S01]  /*13c0*/  UIMAD UR12, UR4, UR18, UR12 ;  /* 0x00000012040c72a4 */ /* 0x000fe2000f8e020c */
[----:B------:R-:W-:Y:S02]  /*13d0*/  @!UP1 UMOV UR5, UR6 ;  /* 0x0000000600059c82 */ /* 0x000fe40008000000 */
[----:B------:R-:W-:-:S12]  /*13e0*/  UIMAD UR20, UR5, UR27, UR20 ;  /* 0x0000001b051472a4 */ /* 0x000fd8000f8e0214 */
.L_x_18:
[----:B------:R-:W-:Y:S02]  /*13f0*/  UISETP.NE.AND UP0, UPT, UR28, 0x1, UPT ;  /* 0x000000011c00788c */ /* 0x000fe4000bf05270 */
[----:B------:R-:W-:Y:S02]  /*1400*/  UISETP.NE.AND UP3, UPT, UR21, 0x2, UPT ;  /* 0x000000021500788c */ /* 0x000fe4000bf65270 */
[----:B------:R-:W-:Y:S02]  /*1410*/  ULOP3.LUT UR57, UR57, 0x2000, URZ, 0xc0, !UPT ;  /* 0x0000200039397892 */ /* 0x000fe4000f8ec0ff */
[----:B------:R-:W-:-:S03]  /*1420*/  ULOP3.LUT UR53, UR53, 0x200, URZ, 0xc0, !UPT ;  /* 0x0000020035357892 */ /* 0x000fc6000f8ec0ff */
[----:B------:R-:W-:Y:S09]  /*1430*/  BRA.U UP0, `(.L_x_19) ;  /* 0x0000000100447547 */ /* 0x000ff2000b800000 */
[----:B------:R-:W1:Y:S01]  /*1440*/  LDCU.128 UR8, c[0x0][0xf10] ;  /* 0x0001e200ff0877ac */ /* 0x000e620008000c00 */
[----:B------:R-:W3:Y:S01]  /*1450*/  LDCU UR13, c[0x0][0xf0c] ;  /* 0x0001e180ff0d77ac */ /* 0x000ee20008000800 */
[----:B------:R-:W4:Y:S01]  /*1460*/  LDCU UR14, c[0x0][0xf20] ;  /* 0x0001e400ff0e77ac */ /* 0x000f220008000800 */
[----:B-1----:R-:W-:Y:S02]  /*1470*/  UIMAD.WIDE.U32 UR6, UR20, UR8, URZ ;  /* 0x00000008140672a5 */ /* 0x002fe4000f8e00ff */
[----:B------:R-:W-:Y:S02]  /*1480*/  UIMAD.WIDE.U32 UR4, UR12, UR11, URZ ;  /* 0x0000000b0c0472a5 */ /* 0x000fe4000f8e00ff */
[----:B---3--:R-:W-:Y:S02]  /*1490*/  UISETP.NE.AND UP1, UPT, UR13, 0x1, UPT ;  /* 0x000000010d00788c */ /* 0x008fe4000bf25270 */
[----:B------:R-:W-:Y:S01]  /*14a0*/  UISETP.NE.AND UP0, UPT, UR10, 0x1, UPT ;  /* 0x000000010a00788c */ /* 0x000fe2000bf05270 */
[----:B------:R-:W-:-:S02]  /*14b0*/  UMOV UR6, UR7 ;  /* 0x0000000700067c82 */ /* 0x000fc40008000000 */
[----:B------:R-:W-:Y:S01]  /*14c0*/  UMOV UR4, UR5 ;  /* 0x0000000500047c82 */ /* 0x000fe20008000000 */
[----:B------:R-:W-:Y:S02]  /*14d0*/  USHF.R.U32.HI UR6, URZ, UR9, UR6 ;  /* 0x00000009ff067299 */ /* 0x000fe40008011606 */
[----:B----4-:R-:W-:Y:S02]  /*14e0*/  USHF.R.U32.HI UR4, URZ, UR14, UR4 ;  /* 0x0000000eff047299 */ /* 0x010fe40008011604 */
[----:B------:R-:W-:Y:S02]  /*14f0*/  USEL UR5, UR20, UR6, !UP1 ;  /* 0x0000000614057287 */ /* 0x000fe4000c800000 */
[----:B------:R-:W-:-:S04]  /*1500*/  USEL UR4, UR12, UR4, !UP0 ;  /* 0x000000040c047287 */ /* 0x000fc8000c000000 */
[----:B------:R-:W-:Y:S02]  /*1510*/  UIADD3 UR6, UPT, UPT, UR5, -UR4, URZ ;  /* 0x8000000405067290 */ /* 0x000fe4000fffe0ff */
[----:B------:R-:W-:Y:S02]  /*1520*/  UIADD3 UR4, UPT, UPT, -UR5, UR4, URZ ;  /* 0x0000000405047290 */ /* 0x000fe4000fffe1ff */
[----:B------:R-:W-:Y:S02]  /*1530*/  UIMAD UR12, UR6, UR10, UR12 ;  /* 0x0000000a060c72a4 */ /* 0x000fe4000f8e020c */
[----:B------:R-:W-:-:S12]  /*1540*/  UIMAD UR20, UR4, UR13, UR20 ;  /* 0x0000000d041472a4 */ /* 0x000fd8000f8e0214 */
.L_x_19:
[----:B------:R-:W-:Y:S05]  /*1550*/  BRA.U !UP2, `(.L_x_20) ;  /* 0x000000010a0c7547 */ /* 0x000fea000b800000 */
[----:B------:R-:W-:Y:S01]  /*1560*/  UCGABAR_WAIT ;  /* 0x0000000000007dc7 */ /* 0x000fe20008000000 */
[----:B------:R-:W-:Y:S01]  /*1570*/  CCTL.IVALL ;  /* 0x00000000ff00798f */ /* 0x000fe20002000000 */
[----:B------:R-:W-:Y:S05]  /*1580*/  BRA `(.L_x_21) ;  /* 0x0000000000047947 */ /* 0x000fea0003800000 */
.L_x_20:
[----:B------:R-:W-:Y:S06]  /*1590*/  BAR.SYNC.DEFER_BLOCKING 0x0 ;  /* 0x0000000000007b1d */ /* 0x000fec0000010000 */
.L_x_21:
[----:B------:R-:W-:Y:S05]  /*15a0*/  BRA.U UP3, `(.L_x_22) ;  /* 0x0000001503687547 */ /* 0x000fea000b800000 */
[----:B------:R-:W1:Y:S01]  /*15b0*/  LDCU UR6, c[0x0][0x38c] ;  /* 0x00007180ff0677ac */ /* 0x000e620008000800 */
[----:B------:R-:W3:Y:S01]  /*15c0*/  LDC R8, c[0x0][0x370] ;  /* 0x0000dc00ff087b82 */ /* 0x000ee20000000800 */
[----:B------:R-:W-:Y:S01]  /*15d0*/  PLOP3.LUT P1, PT, PT, PT, UP5, 0x80, 0x8 ;  /* 0x000000000008781c */ /* 0x000fe20003f2f058 */
[----:B------:R-:W-:Y:S01]  /*15e0*/  IMAD.MOV.U32 R15, RZ, RZ, 0x1 ;  /* 0x00000001ff0f7424 */ /* 0x000fe200078e00ff */
[----:B------:R-:W-:Y:S01]  /*15f0*/  ISETP.EQ.OR P4, PT, R2, RZ, P5 ;  /* 0x000000ff0200720c */ /* 0x000fe20002f82670 */
[----:B------:R-:W-:Y:S01]  /*1600*/  IMAD.MOV.U32 R14, RZ, RZ, RZ ;  /* 0x000000ffff0e7224 */ /* 0x000fe200078e00ff */
[----:B------:R-:W-:Y:S02]  /*1610*/  PLOP3.LUT P1, PT, P1, PT, PT, 0x8, 0x80 ;  /* 0x000000000080781c */ /* 0x000fe40000f2e170 */
[----:B------:R-:W-:Y:S01]  /*1620*/  CS2R R12, SRZ ;  /* 0x00000000000c7805 */ /* 0x000fe2000001ff00 */
[----:B------:R-:W-:Y:S01]  /*1630*/  IMAD.MOV.U32 R11, RZ, RZ, 0x1 ;  /* 0x00000001ff0b7424 */ /* 0x000fe200078e00ff */
[----:B------:R-:W4:Y:S01]  /*1640*/  LDC R0, c[0x0][0x374] ;  /* 0x0000dd00ff007b82 */ /* 0x000f220000000800 */
[----:B------:R-:W2:Y:S01]  /*1650*/  LDCU.64 UR46, c[0x0][0x348] ;  /* 0x00006900ff2e77ac */ /* 0x000ea20008000a00 */
[----:B------:R-:W-:Y:S01]  /*1660*/  UMOV UR29, URZ ;  /* 0x000000ff001d7c82 */ /* 0x000fe20008000000 */
[----:B-1----:R-:W-:-:S02]  /*1670*/  UIADD3 UR5, UPT, UPT, UR6, 0xff, URZ ;  /* 0x000000ff06057890 */ /* 0x002fc4000fffe0ff */
[----:B------:R-:W-:Y:S02]  /*1680*/  UIADD3 UR63, UPT, UPT, UR6, 0x1fe, URZ ;  /* 0x000001fe063f7890 */ /* 0x000fe4000fffe0ff */
[----:B------:R-:W-:-:S04]  /*1690*/  USHF.R.S32.HI UR4, URZ, 0x1f, UR5 ;  /* 0x0000001fff047899 */ /* 0x000fc80008011405 */
[----:B------:R-:W-:Y:S02]  /*16a0*/  ULEA.HI UR4, UR4, UR5, URZ, 0x8 ;  /* 0x0000000504047291 */ /* 0x000fe4000f8f40ff */
[----:B------:R-:W-:Y:S02]  /*16b0*/  UIADD3 UR5, UPT, UPT, UR6, -0x1, URZ ;  /* 0xffffffff06057890 */ /* 0x000fe4000fffe0ff */
[----:B------:R-:W-:Y:S02]  /*16c0*/  USHF.R.S32.HI UR61, URZ, 0x8, UR4 ;  /* 0x00000008ff3d7899 */ /* 0x000fe40008011404 */
[----:B------:R-:W-:Y:S02]  /*16d0*/  UISETP.GE.U32.AND UP1, UPT, UR5, -0x1ff, UPT ;  /* 0xfffffe010500788c */ /* 0x000fe4000bf26070 */
[----:B------:R-:W-:-:S04]  /*16e0*/  UISETP.LT.U32.AND UP0, UPT, UR61, 0x2, UPT ;  /* 0x000000023d00788c */ /* 0x000fc8000bf01070 */
[----:B------:R-:W-:Y:S02]  /*16f0*/  USEL UR60, UR61, 0x2, UP0 ;  /* 0x000000023d3c7887 */ /* 0x000fe40008000000 */
[----:B------:R-:W-:Y:S02]  /*1700*/  UISETP.NE.AND UP0, UPT, UR21, URZ, UPT ;  /* 0x000000ff1500728c */ /* 0x000fe4000bf05270 */
[----:B------:R-:W-:Y:S02]  /*1710*/  UIADD3 UR45, UPT, UPT, UR60, -0x1, URZ ;  /* 0xffffffff3c2d7890 */ /* 0x000fe4000fffe0ff */
[----:B------:R-:W-:Y:S02]  /*1720*/  @UP1 UIADD3 UR45, UPT, UPT, UR60, URZ, URZ ;  /* 0x000000ff3c2d1290 */ /* 0x000fe4000fffe0ff */
[----:B------:R-:W-:Y:S02]  /*1730*/  USEL UR56, UR56, 0x2, UP0 ;  /* 0x0000000238387887 */ /* 0x000fe40008000000 */
[----:B------:R-:W-:-:S02]  /*1740*/  UIADD3 UR62, UPT, UPT, UR61, -UR60, URZ ;  /* 0x8000003c3d3e7290 */ /* 0x000fc4000fffe0ff */
[----:B--23--:R-:W-:-:S12]  /*1750*/  UIADD3 UR45, UPT, UPT, UR45, 0x1, URZ ;  /* 0x000000012d2d7890 */ /* 0x00cfd8000fffe0ff */
.L_x_46:
[----:B------:R-:W-:Y:S01]  /*1760*/  UISETP.NE.AND UP0, UPT, UR59, URZ, UPT ;  /* 0x000000ff3b00728c */ /* 0x000fe2000bf05270 */
[----:B------:R-:W1:Y:S08]  /*1770*/  S2UR UR59, SR_CgaCtaId ;  /* 0x00000000003b79c3 */ /* 0x000e700000008800 */
[----:B------:R-:W-:Y:S05]  /*1780*/  BRA.U UP0, `(.L_x_23) ;  /* 0x0000000100347547 */ /* 0x000fea000b800000 */
[----:B------:R-:W2:Y:S01]  /*1790*/  S2R R2, SR_CgaCtaId ;  /* 0x0000000000027919 */ /* 0x000ea20000008800 */
[----:B------:R-:W-:-:S04]  /*17a0*/  MOV R3, 0x400 ;  /* 0x0000040000037802 */ /* 0x000fc80000000f00 */
[----:B--2---:R-:W-:Y:S02]  /*17b0*/  LEA R2, R2, R3, 0x18 ;  /* 0x0000000302027211 */ /* 0x004fe400078ec0ff */
[----:B------:R-:W-:-:S03]  /*17c0*/  SHF.L.U32 R3, R11, 0x1f, RZ ;  /* 0x0000001f0b037819 */ /* 0x000fc600000006ff */
[----:B------:R-:W-:-:S04]  /*17d0*/  IMAD R2, R12, 0x8, R2 ;  /* 0x000000080c027824 */ /* 0x000fc800078e0202 */
[----:B------:R-:W2:Y:S02]  /*17e0*/  SYNCS.PHASECHK.TRANS64.TRYWAIT P0, [R2+URZ+0xc0], R3 ;  /* 0x0000c003020075a7 */ /* 0x000ea400080011ff */
[----:B--2---:R-:W-:Y:S05]  /*17f0*/  @!P0 BRA `(.L_x_24) ;  /* 0x0000008000a88947 */ /* 0x004fea0003800000 */
.L_x_138:
[----:B------:R-:W-:Y:S01]  /*1800*/  VIADD R12, R12, 0x1 ;  /* 0x000000010c0c7836 */ /* 0x000fe20000000000 */
[----:B------:R2:W-:Y:S04]  /*1810*/  SYNCS.ARRIVE.TRANS64.A1T0 RZ, [R2+URZ+0xb0], RZ ;  /* 0x0000b0ff02ff79a7 */ /* 0x0005e800081000ff */
[----:B------:R-:W-:-:S04]  /*1820*/  ISETP.NE.AND P0, PT, R12, 0x2, PT ;  /* 0x000000020c00780c */ /* 0x000fc80003f05270 */
[----:B------:R-:W-:Y:S02]  /*1830*/  SEL R12, R12, RZ, P0 ;  /* 0x000000ff0c0c7207 */ /* 0x000fe40000000000 */
[----:B--2---:R-:W-:-:S04]  /*1840*/  SEL R2, RZ, 0x1, P0 ;  /* 0x00000001ff027807 */ /* 0x004fc80000000000 */
[----:B------:R-:W-:-:S07]  /*1850*/  LOP3.LUT R11, R11, R2, RZ, 0x3c, !PT ;  /* 0x000000020b0b7212 */ /* 0x000fce00078e3cff */
.L_x_23:
[----:B------:R-:W-:Y:S01]  /*1860*/  UMOV UR7, 0x400 ;  /* 0x0000040000077882 */ /* 0x000fe20000000000 */
[----:B------:R-:W-:Y:S01]  /*1870*/  SHF.L.U32 R2, R15, 0x1f, RZ ;  /* 0x0000001f0f027819 */ /* 0x000fe200000006ff */
[----:B-1----:R-:W-:Y:S02]  /*1880*/  ULEA UR7, UR59, UR7, 0x18 ;  /* 0x000000073b077291 */ /* 0x002fe4000f8ec0ff */
[----:B------:R-:W-:Y:S02]  /*1890*/  UISETP.GE.U32.AND UP0, UPT, UR63, 0x1ff, UPT ;  /* 0x000001ff3f00788c */ /* 0x000fe4000bf06070 */
[----:B------:R-:W-:Y:S02]  /*18a0*/  ULEA UR4, UR29, UR7, 0x3 ;  /* 0x000000071d047291 */ /* 0x000fe4000f8e18ff */
[----:B------:R-:W-:Y:S02]  /*18b0*/  ULEA UR51, UR20, UR37, 0x1 ;  /* 0x0000002514337291 */ /* 0x000fe4000f8e08ff */
[----:B------:R-:W-:-:S02]  /*18c0*/  USHF.L.U32 UR35, UR12, 0x7, URZ ;  /* 0x000000070c237899 */ /* 0x000fc400080006ff */
[----:B------:R-:W-:Y:S01]  /*18d0*/  USHF.L.U32 UR51, UR51, 0x6, URZ ;  /* 0x0000000633337899 */ /* 0x000fe200080006ff */
[----:B------:R-:W-:Y:S02]  /*18e0*/  UMOV UR15, URZ ;  /* 0x000000ff000f7c82 */ /* 0x000fe40008000000 */
[----:B------:R1:W2:Y:S01]  /*18f0*/  SYNCS.PHASECHK.TRANS64.TRYWAIT P2, [UR4+0x10], R2 ;  /* 0x00001002ff0075a7 */ /* 0x0002a20008041104 */
[----:B------:R-:W-:Y:S08]  /*1900*/  BRA.U !UP0, `(.L_x_25) ;  /* 0x0000000508507547 */ /* 0x000ff0000b800000 */
[----:B------:R-:W-:Y:S01]  /*1910*/  UMOV UR14, URZ ;  /* 0x000000ff000e7c82 */ /* 0x000fe20008000000 */
[----:B------:R-:W-:-:S05]  /*1920*/  UMOV UR6, UR29 ;  /* 0x0000001d00067c82 */ /* 0x000fca0008000000 */
.L_x_33:
[----:B------:R-:W-:Y:S01]  /*1930*/  ULEA UR49, UR6, UR7, 0x3 ;  /* 0x0000000706317291 */ /* 0x000fe2000f8e18ff */
[----:B--2---:R-:W-:Y:S01]  /*1940*/  @!P5 MOV R3, 0x10800 ;  /* 0x000108000003d802 */ /* 0x004fe20000000f00 */
[----:B--23--:R-:W-:Y:S10]  /*1950*/  @P2 BRA `(.L_x_26) ;  /* 0x00000000000c2947 */ /* 0x00cff40003800000 */
[----:B------:R-:W-:-:S04]  /*1960*/  SHF.L.U32 R4, R15, 0x1f, RZ ;  /* 0x0000001f0f047819 */ /* 0x000fc800000006ff */
[----:B------:R-:W2:Y:S02]  /*1970*/  SYNCS.PHASECHK.TRANS64.TRYWAIT P0, [UR49+0x10], R4 ;  /* 0x00001004ff0075a7 */ /* 0x000ea40008001131 */
[----:B--2---:R-:W-:Y:S05]  /*1980*/  @!P0 BRA `(.L_x_27) ;  /* 0x0000008000588947 */ /* 0x004fea0003800000 */
.L_x_26:
[----:B------:R2:W-:Y:S01]  /*1990*/  @!P5 SYNCS.ARRIVE.TRANS64 RZ, [UR49], R3 ;  /* 0x00000003ffffd9a7 */ /* 0x0005e20008000031 */
[----:B------:R-:W-:-:S04]  /*19a0*/  ULOP3.LUT UR4, UR56, 0x2, URZ, 0xfc, !UPT ;  /* 0x0000000238047892 */ /* 0x000fc8000f8efcff */
[----:B------:R-:W-:-:S09]  /*19b0*/  UISETP.NE.AND UP0, UPT, UR4, 0x2, UPT ;  /* 0x000000020400788c */ /* 0x000fd2000bf05270 */
[----:B------:R-:W-:Y:S05]  /*19c0*/  BRA.U UP0, `(.L_x_28) ;  /* 0x0000000100047547 */ /* 0x000fea000b800000 */
[----:B------:R-:W-:Y:S05]  /*19d0*/  BPT.TRAP 0x1 ;  /* 0x000000040000795c */ /* 0x000fea0000300000 */
.L_x_28:
[----:B------:R-:W-:Y:S04]  /*19e0*/  BSSY.RECONVERGENT B0, `(.L_x_29) ;  /* 0x0000003000007945 */ /* 0x000fe80003800200 */
[----:B------:R-:W-:Y:S05]  /*19f0*/  @P4 BRA `(.L_x_30) ;  /* 0x0000000000044947 */ /* 0x000fea0003800000 */
[----:B------:R-:W-:Y:S05]  /*1a00*/  BPT.TRAP 0x1 ;  /* 0x000000040000795c */ /* 0x000fea0000300000 */
.L_x_30:
[----:B------:R-:W-:Y:S05]  /*1a10*/  BSYNC.RECONVERGENT B0 ;  /* 0x0000000000007941 */ /* 0x000fea0003800200 */
.L_x_29:
[----:B------:R-:W-:Y:S01]  /*1a20*/  UIADD3 UR4, UPT, UPT, UR6, 0x1, URZ ;  /* 0x0000000106047890 */ /* 0x000fe2000fffe0ff */
[----:B------:R-:W-:Y:S01]  /*1a30*/  BSSY.RECONVERGENT B0, `(.L_x_31) ;  /* 0x000003c000007945 */ /* 0x000fe20003800200 */
[----:B------:R-:W-:Y:S02]  /*1a40*/  ELECT P0, URZ, PT ;  /* 0x0000000000ff782f */ /* 0x000fe40003800000 */
[----:B------:R-:W-:-:S04]  /*1a50*/  UISETP.NE.AND UP0, UPT, UR4, 0x2, UPT ;  /* 0x000000020400788c */ /* 0x000fc8000bf05270 */
[----:B------:R-:W-:Y:S02]  /*1a60*/  USEL UR5, URZ, 0x1, UP0 ;  /* 0x00000001ff057887 */ /* 0x000fe40008000000 */
[----:B------:R-:W-:-:S04]  /*1a70*/  USEL UR29, UR4, URZ, UP0 ;  /* 0x000000ff041d7287 */ /* 0x000fc80008000000 */
[----:B------:R-:W-:Y:S01]  /*1a80*/  ULEA UR4, UR29, UR7, 0x3 ;  /* 0x000000071d047291 */ /* 0x000fe2000f8e18ff */
[----:B------:R-:W-:-:S04]  /*1a90*/  LOP3.LUT R15, R15, UR5, RZ, 0x3c, !PT ;  /* 0x000000050f0f7c12 */ /* 0x000fc8000f8e3cff */
[----:B-1----:R-:W-:-:S04]  /*1aa0*/  SHF.L.U32 R2, R15, 0x1f, RZ ;  /* 0x0000001f0f027819 */ /* 0x002fc800000006ff */
[----:B------:R1:W3:Y:S01]  /*1ab0*/  SYNCS.PHASECHK.TRANS64.TRYWAIT P2, [UR4+0x10], R2 ;  /* 0x00001002ff0075a7 */ /* 0x0002e20008041104 */
[----:B------:R-:W-:Y:S05]  /*1ac0*/  @!P0 BRA `(.L_x_32) ;  /* 0x0000000000c88947 */ /* 0x000fea0003800000 */
[----:B------:R-:W-:Y:S02]  /*1ad0*/  USHF.L.U32 UR8, UR6, 0xf, URZ ;  /* 0x0000000f06087899 */ /* 0x000fe400080006ff */
[----:B------:R-:W-:Y:S02]  /*1ae0*/  UIADD3 UR4, UP3, UPT, UR46, 0x80, URZ ;  /* 0x000000802e047890 */ /* 0x000fe4000ff7e0ff */
[----:B------:R-:W-:Y:S02]  /*1af0*/  ULOP3.LUT UR40, UR8, UR57, URZ, 0xfc, !UPT ;  /* 0x0000003908287292 */ /* 0x000fe4000f8efcff */
[----:B------:R-:W-:Y:S02]  /*1b00*/  USHF.L.U32 UR9, UR6, 0xa, URZ ;  /* 0x0000000a06097899 */ /* 0x000fe400080006ff */
[----:B------:R-:W-:Y:S02]  /*1b10*/  UIADD3 UR40, UPT, UPT, UR7, UR40, URZ ;  /* 0x0000002807287290 */ /* 0x000fe4000fffe0ff */
[----:B------:R-:W-:-:S02]  /*1b20*/  USHF.L.U32 UR50, UR14, 0x8, URZ ;  /* 0x000000080e327899 */ /* 0x000fc400080006ff */
[----:B------:R-:W-:Y:S02]  /*1b30*/  UIADD3 UR22, UP2, UPT, UR46, 0x180, URZ ;  /* 0x000001802e167890 */ /* 0x000fe4000ff5e0ff */
[----:B------:R-:W-:Y:S02]  /*1b40*/  UIADD3 UR8, UPT, UPT, UR7, UR8, URZ ;  /* 0x0000000807087290 */ /* 0x000fe4000fffe0ff */
[----:B------:R-:W-:Y:S02]  /*1b50*/  UIADD3 UR38, UP1, UPT, UR46, 0x280, URZ ;  /* 0x000002802e267890 */ /* 0x000fe4000ff3e0ff */
[----:B------:R-:W-:Y:S02]  /*1b60*/  USHF.L.U32 UR11, UR14, 0x1, URZ ;  /* 0x000000010e0b7899 */ /* 0x000fe400080006ff */
[----:B------:R-:W-:Y:S02]  /*1b70*/  UIADD3.X UR5, UPT, UPT, URZ, UR47, URZ, UP3, !UPT ;  /* 0x0000002fff057290 */ /* 0x000fe40009ffe4ff */
[----:B------:R-:W-:-:S02]  /*1b80*/  ULOP3.LUT UR16, UR53, UR9, URZ, 0xfc, !UPT ;  /* 0x0000000935107292 */ /* 0x000fc4000f8efcff */
[----:B------:R-:W-:Y:S02]  /*1b90*/  UIADD3 UR48, UPT, UPT, UR40, 0x8400, URZ ;  /* 0x0000840028307890 */ /* 0x000fe4000fffe0ff */
[----:B------:R-:W-:Y:S02]  /*1ba0*/  UIADD3 UR30, UP0, UPT, UR46, 0x380, URZ ;  /* 0x000003802e1e7890 */ /* 0x000fe4000ff1e0ff */
[----:B------:R-:W-:Y:S02]  /*1bb0*/  UIADD3 UR42, UPT, UPT, UR50, 0x80, URZ ;  /* 0x00000080322a7890 */ /* 0x000fe4000fffe0ff */
[----:B------:R-:W-:Y:S02]  /*1bc0*/  UIADD3 UR40, UPT, UPT, UR40, 0xc400, URZ ;  /* 0x0000c40028287890 */ /* 0x000fe4000fffe0ff */
[----:B------:R-:W-:Y:S02]  /*1bd0*/  UIADD3.X UR23, UPT, UPT, URZ, UR47, URZ, UP2, !UPT ;  /* 0x0000002fff177290 */ /* 0x000fe400097fe4ff */
[----:B------:R-:W-:-:S02]  /*1be0*/  UIADD3 UR32, UPT, UPT, UR8, 0x18400, URZ ;  /* 0x0001840008207890 */ /* 0x000fc4000fffe0ff */
[----:B------:R-:W-:Y:S02]  /*1bf0*/  UIADD3 UR24, UPT, UPT, UR8, 0x1c400, URZ ;  /* 0x0001c40008187890 */ /* 0x000fe4000fffe0ff */
[----:B------:R-:W-:Y:S02]  /*1c00*/  UIADD3.X UR39, UPT, UPT, URZ, UR47, URZ, UP1, !UPT ;  /* 0x0000002fff277290 */ /* 0x000fe40008ffe4ff */
[----:B------:R-:W-:Y:S02]  /*1c10*/  ULOP3.LUT UR19, UR11, UR37, URZ, 0xfc, !UPT ;  /* 0x000000250b137292 */ /* 0x000fe4000f8efcff */
[----:B------:R-:W-:Y:S02]  /*1c20*/  UIADD3 UR16, UPT, UPT, UR7, 0x28400, UR16 ;  /* 0x0002840007107890 */ /* 0x000fe4000fffe010 */
[----:B------:R-:W-:Y:S02]  /*1c30*/  UIADD3 UR8, UPT, UPT, UR7, 0x28c00, UR9 ;  /* 0x00028c0007087890 */ /* 0x000fe4000fffe009 */
[----:B------:R-:W-:Y:S01]  /*1c40*/  UIADD3.X UR31, UPT, UPT, URZ, UR47, URZ, UP0, !UPT ;  /* 0x0000002fff1f7290 */ /* 0x000fe200087fe4ff */
[----:B------:R-:W-:Y:S01]  /*1c50*/  UMOV UR15, 0x30000 ;  /* 0x00030000000f7882 */ /* 0x000fe20000000000 */
[----:B------:R-:W-:Y:S01]  /*1c60*/  UMOV UR54, 0x0 ;  /* 0x0000000000367882 */ /* 0x000fe20000000000 */
[----:B------:R-:W-:Y:S01]  /*1c70*/  UMOV UR55, 0x10000000 ;  /* 0x1000000000377882 */ /* 0x000fe20000000000 */
[----:B------:R-:W-:Y:S01]  /*1c80*/  UMOV UR41, UR49 ;  /* 0x0000003100297c82 */ /* 0x000fe20008000000 */
[----:B------:R-:W-:Y:S01]  /*1c90*/  UMOV UR43, UR51 ;  /* 0x00000033002b7c82 */ /* 0x000fe20008000000 */
[----:B------:R-:W-:Y:S01]  /*1ca0*/  UMOV UR44, UR52 ;  /* 0x00000034002c7c82 */ /* 0x000fe20008000000 */
[----:B------:R-:W-:Y:S01]  /*1cb0*/  UMOV UR33, UR49 ;  /* 0x0000003100217c82 */ /* 0x000fe20008000000 */
[----:B------:R-:W-:Y:S01]  /*1cc0*/  UMOV UR36, UR52 ;  /* 0x0000003400247c82 */ /* 0x000fe20008000000 */
[----:B------:R-:W-:Y:S01]  /*1cd0*/  UMOV UR34, UR50 ;  /* 0x0000003200227c82 */ /* 0x000fe20008000000 */
[----:B------:R1:W-:Y:S01]  /*1ce0*/  UTMALDG.3D.MULTICAST [UR48], [UR4], UR15, desc[UR54] ;  /* 0x00003630040073b4 */ /* 0x0003e2000801180f */
[----:B------:R-:W-:Y:S01]  /*1cf0*/  UMOV UR25, UR49 ;  /* 0x0000003100197c82 */ /* 0x000fe20008000000 */
[----:B------:R-:W-:Y:S01]  /*1d00*/  UMOV UR27, UR35 ;  /* 0x00000023001b7c82 */ /* 0x000fe20008000000 */
[----:B------:R-:W-:Y:S01]  /*1d10*/  UMOV UR28, UR52 ;  /* 0x00000034001c7c82 */ /* 0x000fe20008000000 */
[----:B------:R-:W-:Y:S01]  /*1d20*/  UMOV UR18, URZ ;  /* 0x000000ff00127c82 */ /* 0x000fe20008000000 */
[----:B------:R-:W-:Y:S01]  /*1d30*/  UMOV UR26, UR42 ;  /* 0x0000002a001a7c82 */ /* 0x000fe20008000000 */
[----:B------:R-:W-:Y:S01]  /*1d40*/  UMOV UR17, UR49 ;  /* 0x0000003100117c82 */ /* 0x000fe20008000000 */
[----:B------:R-:W-:Y:S01]  /*1d50*/  UMOV UR21, UR52 ;  /* 0x0000003400157c82 */ /* 0x000fe20008000000 */
[----:B------:R1:W-:Y:S01]  /*1d60*/  UTMALDG.3D.MULTICAST [UR40], [UR4], UR15, desc[UR54] ;  /* 0x00003628040073b4 */ /* 0x0003e2000801180f */
[----:B------:R-:W-:Y:S01]  /*1d70*/  UMOV UR9, UR49 ;  /* 0x0000003100097c82 */ /* 0x000fe20008000000 */
[----:B------:R-:W-:Y:S01]  /*1d80*/  UMOV UR13, UR52 ;  /* 0x00000034000d7c82 */ /* 0x000fe20008000000 */
[----:B------:R-:W-:Y:S01]  /*1d90*/  UMOV UR10, UR18 ;  /* 0x00000012000a7c82 */ /* 0x000fe20008000000 */
[----:B------:R1:W-:Y:S01]  /*1da0*/  UTMALDG.3D [UR32], [UR22], desc[UR54] ;  /* 0x00003620160075b4 */ /* 0x0003e20008011000 */
[----:B------:R1:W-:Y:S01]  /*1db0*/  UTMALDG.3D [UR24], [UR22], desc[UR54] ;  /* 0x00003618160075b4 */ /* 0x0003e20008011000 */
[----:B------:R1:W-:Y:S01]  /*1dc0*/  UTMALDG.4D.MULTICAST [UR16], [UR38], UR15, desc[UR54] ;  /* 0x00003610260073b4 */ /* 0x0003e2000801980f */
[----:B------:R1:W-:Y:S02]  /*1dd0*/  UTMALDG.4D [UR8], [UR30], desc[UR54] ;  /* 0x000036081e0075b4 */ /* 0x0003e40008019000 */
[----:B-1----:R-:W-:Y:S01]  /*1de0*/  NOP ;  /* 0x0000000000007918 */ /* 0x002fe20000000000 */
.L_x_32:
[----:B------:R-:W-:Y:S05]  /*1df0*/  BSYNC.RECONVERGENT B0 ;  /* 0x0000000000007941 */ /* 0x000fea0003800200 */
.L_x_31:
[----:B------:R-:W-:Y:S01]  /*1e00*/  UIADD3 UR14, UPT, UPT, UR14, 0x1, URZ ;  /* 0x000000010e0e7890 */ /* 0x000fe2000fffe0ff */
[----:B------:R-:W-:Y:S01]  /*1e10*/  UMOV UR6, UR29 ;  /* 0x0000001d00067c82 */ /* 0x000fe20008000000 */
[----:B------:R-:W-:Y:S02]  /*1e20*/  UMOV UR15, UR45 ;  /* 0x0000002d000f7c82 */ /* 0x000fe40008000000 */
[----:B------:R-:W-:-:S09]  /*1e30*/  UISETP.NE.AND UP0, UPT, UR14, UR45, UPT ;  /* 0x0000002d0e00728c */ /* 0x000fd2000bf05270 */
[----:B------:R-:W-:Y:S05]  /*1e40*/  BRA.U UP0, `(.L_x_33) ;  /* 0xfffffff900b87547 */ /* 0x000fea000b83ffff */
.L_x_25:
[----:B------:R-:W-:Y:S01]  /*1e50*/  ULEA UR4, UR29, UR7, 0x3 ;  /* 0x000000071d047291 */ /* 0x000fe2000f8e18ff */
[----:B-1----:R-:W-:Y:S01]  /*1e60*/  SHF.L.U32 R2, R15, 0x1f, RZ ;  /* 0x0000001f0f027819 */ /* 0x002fe200000006ff */
[----:B------:R-:W-:Y:S01]  /*1e70*/  @!P1 SYNCS.ARRIVE.TRANS64.A1T0 RZ, [UR7+0x68], RZ ;  /* 0x000068ffffff99a7 */ /* 0x000fe20008100007 */
[----:B------:R-:W-:-:S06]  /*1e80*/  UISETP.GT.AND UP0, UPT, UR61, UR60, UPT ;  /* 0x0000003c3d00728c */ /* 0x000fcc000bf04270 */
[----:B------:R1:W1:Y:S03]  /*1e90*/  SYNCS.PHASECHK.TRANS64.TRYWAIT P1, [UR4+0x10], R2 ;  /* 0x00001002ff0075a7 */ /* 0x0002660008021104 */
[----:B------:R-:W-:Y:S05]  /*1ea0*/  BRA.U !UP0, `(.L_x_34) ;  /* 0x00000005084c7547 */ /* 0x000fea000b800000 */
[----:B------:R-:W-:Y:S01]  /*1eb0*/  UIADD3 UR14, UPT, UPT, UR62, UR15, URZ ;  /* 0x0000000f3e0e7290 */ /* 0x000fe2000fffe0ff */
[----:B------:R-:W-:-:S11]  /*1ec0*/  UMOV UR6, UR29 ;  /* 0x0000001d00067c82 */ /* 0x000fd60008000000 */
.L_x_42:
[----:B------:R-:W-:Y:S01]  /*1ed0*/  ULEA UR49, UR6, UR7, 0x3 ;  /* 0x0000000706317291 */ /* 0x000fe2000f8e18ff */
[----:B--2---:R-:W-:Y:S01]  /*1ee0*/  @!P5 MOV R3, 0x10800 ;  /* 0x000108000003d802 */ /* 0x004fe20000000f00 */
[----:B-1----:R-:W-:Y:S10]  /*1ef0*/  @P1 BRA `(.L_x_35) ;  /* 0x00000000000c1947 */ /* 0x002ff40003800000 */
[----:B------:R-:W-:-:S04]  /*1f00*/  SHF.L.U32 R4, R15, 0x1f, RZ ;  /* 0x0000001f0f047819 */ /* 0x000fc800000006ff */
[----:B------:R-:W1:Y:S02]  /*1f10*/  SYNCS.PHASECHK.TRANS64.TRYWAIT P0, [UR49+0x10], R4 ;  /* 0x00001004ff0075a7 */ /* 0x000e640008001131 */
[----:B-1----:R-:W-:Y:S05]  /*1f20*/  @!P0 BRA `(.L_x_36) ;  /* 0x0000007c00088947 */ /* 0x002fea0003800000 */
.L_x_35:
[----:B------:R2:W-:Y:S01]  /*1f30*/  @!P5 SYNCS.ARRIVE.TRANS64 RZ, [UR49], R3 ;  /* 0x00000003ffffd9a7 */ /* 0x0005e20008000031 */
[----:B------:R-:W-:-:S04]  /*1f40*/  ULOP3.LUT UR4, UR56, 0x2, URZ, 0xfc, !UPT ;  /* 0x0000000238047892 */ /* 0x000fc8000f8efcff */
[----:B------:R-:W-:-:S09]  /*1f50*/  UISETP.NE.AND UP0, UPT, UR4, 0x2, UPT ;  /* 0x000000020400788c */ /* 0x000fd2000bf05270 */
[----:B------:R-:W-:Y:S05]  /*1f60*/  BRA.U UP0, `(.L_x_37) ;  /* 0x0000000100047547 */ /* 0x000fea000b800000 */
[----:B------:R-:W-:Y:S05]  /*1f70*/  BPT.TRAP 0x1 ;  /* 0x000000040000795c */ /* 0x000fea0000300000 */
.L_x_37:
[----:B------:R-:W-:Y:S04]  /*1f80*/  BSSY.RECONVERGENT B0, `(.L_x_38) ;  /* 0x0000003000007945 */ /* 0x000fe80003800200 */
[----:B------:R-:W-:Y:S05]  /*1f90*/  @P4 BRA `(.L_x_39) ;  /* 0x0000000000044947 */ /* 0x000fea0003800000 */
[----:B------:R-:W-:Y:S05]  /*1fa0*/  BPT.TRAP 0x1 ;  /* 0x000000040000795c */ /* 0x000fea0000300000 */
.L_x_39:
[----:B------:R-:W-:Y:S05]  /*1fb0*/  BSYNC.RECONVERGENT B0 ;  /* 0x0000000000007941 */ /* 0x000fea0003800200 */
.L_x_38:
        /* <DEDUP_REMOVED lines=9> */
[----:B------:R1:W1:Y:S01]  /*2050*/  SYNCS.PHASECHK.TRANS64.TRYWAIT P1, [UR4+0x10], R2 ;  /* 0x00001002ff0075a7 */ /* 0x0002620008021104 */
        /* <DEDUP_REMOVED lines=49> */
[----:B------:R1:W-:Y:S01]  /*2370*/  UTMALDG.4D [UR8], [UR38], desc[UR54] ;  /* 0x00003608260075b4 */ /* 0x0003e20008019000 */
[----:B------:R-:W-:Y:S01]  /*2380*/  NOP ;  /* 0x0000000000007918 */ /* 0x000fe20000000000 */
.L_x_41:
[----:B-1----:R-:W-:Y:S05]  /*2390*/  BSYNC.RECONVERGENT B0 ;  /* 0x0000000000007941 */ /* 0x002fea0003800200 */
.L_x_40:
[----:B------:R-:W-:Y:S01]  /*23a0*/  UIADD3 UR15, UPT, UPT, UR15, 0x1, URZ ;  /* 0x000000010f0f7890 */ /* 0x000fe2000fffe0ff */
[----:B------:R-:W-:-:S03]  /*23b0*/  UMOV UR6, UR29 ;  /* 0x0000001d00067c82 */ /* 0x000fc60008000000 */
[----:B------:R-:W-:-:S09]  /*23c0*/  UISETP.NE.AND UP0, UPT, UR15, UR14, UPT ;  /* 0x0000000e0f00728c */ /* 0x000fd2000bf05270 */
[----:B------:R-:W-:Y:S05]  /*23d0*/  BRA.U UP0, `(.L_x_42) ;  /* 0xfffffff900bc7547 */ /* 0x000fea000b83ffff */
.L_x_34:
[C---:B-1----:R-:W-:Y:S01]  /*23e0*/  LEA R2, R14.reuse, UR7, 0x3 ;  /* 0x000000070e027c11 */ /* 0x042fe2000f8e18ff */
[----:B------:R-:W-:Y:S01]  /*23f0*/  NOP ;  /* 0x0000000000007918 */ /* 0x000fe20000000000 */
[----:B--2---:R-:W-:Y:S02]  /*2400*/  SHF.L.U32 R3, R13, 0x1f, RZ ;  /* 0x0000001f0d037819 */ /* 0x004fe400000006ff */
[----:B------:R-:W-:Y:S02]  /*2410*/  LEA R4, R14, UR7, 0x4 ;  /* 0x000000070e047c11 */ /* 0x000fe4000f8e20ff */
[----:B------:R-:W1:Y:S02]  /*2420*/  SYNCS.PHASECHK.TRANS64.TRYWAIT P0, [R2+URZ+0x70], R3 ;  /* 0x00007003020075a7 */ /* 0x000e6400080011ff */
[----:B-1----:R-:W-:Y:S05]  /*2430*/  @!P0 BRA `(.L_x_43) ;  /* 0x0000007400dc8947 */ /* 0x002fea0003800000 */
.L_x_141:
[----:B------:R-:W3:Y:S01]  /*2440*/  LDS.128 R4, [R4+0xe0] ;  /* 0x0000e00004047984 */ /* 0x000ee20000000c00 */
[----:B------:R-:W-:Y:S01]  /*2450*/  ISETP.GE.AND P0, PT, R40, 0x1, PT ;  /* 0x000000012800780c */ /* 0x000fe20003f06270 */
[----:B-1----:R-:W-:Y:S01]  /*2460*/  VIADD R2, R2, 0x80 ;  /* 0x0000008002027836 */ /* 0x002fe20000000000 */
[----:B------:R-:W-:Y:S01]  /*2470*/  @!PT LDS RZ, [RZ] ;  /* 0x00000000fffff984 */ /* 0x000fe20000000800 */
[----:B------:R-:W-:Y:S01]  /*2480*/  @!PT LDS RZ, [RZ] ;  /* 0x00000000fffff984 */ /* 0x000fe20000000800 */
[----:B------:R-:W-:Y:S01]  /*2490*/  @!PT LDS RZ, [RZ] ;  /* 0x00000000fffff984 */ /* 0x000fe20000000800 */
[----:B------:R-:W-:Y:S01]  /*24a0*/  @!PT LDS RZ, [RZ] ;  /* 0x00000000fffff984 */ /* 0x000fe20000000800 */
[----:B------:R1:W-:Y:S06]  /*24b0*/  MEMBAR.ALL.CTA ;  /* 0x0000000000007992 */ /* 0x0003ec0000008000 */
[----:B-1----:R-:W1:Y:S01]  /*24c0*/  FENCE.VIEW.ASYNC.S ;  /* 0x00000000000073c6 */ /* 0x002e620000000000 */
[----:B------:R-:W-:-:S04]  /*24d0*/  PRMT R2, RZ, 0x654, R2 ;  /* 0x00000654ff027816 */ /* 0x000fc80000000002 */
[----:B-1----:R1:W-:Y:S01]  /*24e0*/  SYNCS.ARRIVE.TRANS64.RED.A1T0 RZ, [R2+URZ], RZ ;  /* 0x000000ff02ff79a7 */ /* 0x0023e200081004ff */
[----:B---3--:R-:W-:-:S13]  /*24f0*/  LOP3.LUT P2, RZ, R6, 0x1, RZ, 0xc0, !PT ;  /* 0x0000000106ff7812 */ /* 0x008fda000784c0ff */
[----:B------:R-:W-:Y:S01]  /*2500*/  @P2 SHF.R.U32.HI R3, RZ, 0x10, R5 ;  /* 0x00000010ff032819 */ /* 0x000fe20000011605 */
[----:B------:R-:W-:Y:S01]  /*2510*/  VOTEU.ANY UP0, P2 ;  /* 0x0000000000ff7886 */ /* 0x000fe20001000100 */
[----:B------:R-:W-:Y:S02]  /*2520*/  @P2 MOV R10, R4 ;  /* 0x00000004000a2202 */ /* 0x000fe40000000f00 */
[----:B------:R-:W-:Y:S02]  /*2530*/  @P2 R2UR.BROADCAST UR4, R3 ;  /* 0x00000000030422ca */ /* 0x000fe400008e0000 */
[----:B------:R-:W-:-:S11]  /*2540*/  @P2 LOP3.LUT R9, R5, 0xffff, RZ, 0xc0, !PT ;  /* 0x0000ffff05092812 */ /* 0x000fd600078ec0ff */
[----:B------:R-:W-:Y:S01]  /*2550*/  @UP0 UMOV UR52, UR4 ;  /* 0x0000000400340c82 */ /* 0x000fe20008000000 */
[----:B-1----:R-:W-:Y:S05]  /*2560*/  @!P0 BRA `(.L_x_44) ;  /* 0x0000000000b88947 */ /* 0x002fea0003800000 */
[----:B------:R-:W4:Y:S01]  /*2570*/  LDC.64 R4, c[0x0][0xf18] ;  /* 0x0003c600ff047b82 */ /* 0x000f220000000a00 */
[----:B------:R-:W-:-:S07]  /*2580*/  ISETP.NE.AND P3, PT, R40, 0x1, PT ;  /* 0x000000012800780c */ /* 0x000fce0003f65270 */
[----:B------:R-:W1:Y:S08]  /*2590*/  LDC.64 R6, c[0x0][0xf10] ;  /* 0x0003c400ff067b82 */ /* 0x000e700000000a00 */
[----:B------:R-:W2:Y:S08]  /*25a0*/  LDC R16, c[0x0][0xf20] ;  /* 0x0003c800ff107b82 */ /* 0x000eb00000000800 */
[----:B------:R-:W3:Y:S01]  /*25b0*/  LDC R17, c[0x0][0xf0c] ;  /* 0x0003c300ff117b82 */ /* 0x000ee20000000800 */
[----:B----4-:R-:W-:Y:S01]  /*25c0*/  IMAD.HI.U32 R19, R0, R5, RZ ;  /* 0x0000000500137227 */ /* 0x010fe200078e00ff */
[----:B------:R-:W-:-:S03]  /*25d0*/  ISETP.NE.AND P0, PT, R4, 0x1, PT ;  /* 0x000000010400780c */ /* 0x000fc60003f05270 */
[----:B------:R-:W-:-:S03]  /*25e0*/  IMAD.HI.U32 R5, R9, R5, RZ ;  /* 0x0000000509057227 */ /* 0x000fc600078e00ff */
[----:B------:R-:W4:Y:S01]  /*25f0*/  LDC.64 R2, c[0x0][0xf28] ;  /* 0x0003ca00ff027b82 */ /* 0x000f220000000a00 */
[----:B-1----:R-:W-:-:S04]  /*2600*/  IMAD.HI.U32 R20, R8, R6, RZ ;  /* 0x0000000608147227 */ /* 0x002fc800078e00ff */
[----:B------:R-:W-:Y:S01]  /*2610*/  IMAD.HI.U32 R21, R10, R6, RZ ;  /* 0x000000060a157227 */ /* 0x000fe200078e00ff */
[----:B------:R-:W-:Y:S02]  /*2620*/  SHF.R.U32.HI R20, RZ, R7, R20 ;  /* 0x00000007ff147219 */ /* 0x000fe40000011614 */
[-C--:B--2---:R-:W-:Y:S02]  /*2630*/  SHF.R.U32.HI R19, RZ, R16.reuse, R19 ;  /* 0x00000010ff137219 */ /* 0x084fe40000011613 */
[----:B------:R-:W-:Y:S02]  /*2640*/  SHF.R.U32.HI R5, RZ, R16, R5 ;  /* 0x00000010ff057219 */ /* 0x000fe40000011605 */
[----:B------:R-:W-:Y:S02]  /*2650*/  SEL R19, R0, R19, !P0 ;  /* 0x0000001300137207 */ /* 0x000fe40004000000 */
[----:B------:R-:W-:Y:S02]  /*2660*/  SHF.R.U32.HI R21, RZ, R7, R21 ;  /* 0x00000007ff157219 */ /* 0x000fe40000011615 */
[----:B---3--:R-:W-:-:S02]  /*2670*/  ISETP.NE.AND P1, PT, R17, 0x1, PT ;  /* 0x000000011100780c */ /* 0x008fc40003f25270 */
[----:B------:R-:W-:Y:S02]  /*2680*/  SEL R5, R9, R5, !P0 ;  /* 0x0000000509057207 */ /* 0x000fe40004000000 */
[----:B------:R-:W-:Y:S02]  /*2690*/  SEL R20, R8, R20, !P1 ;  /* 0x0000001408147207 */ /* 0x000fe40004800000 */
[----:B------:R-:W-:Y:S01]  /*26a0*/  SEL R21, R10, R21, !P1 ;  /* 0x000000150a157207 */ /* 0x000fe20004800000 */
[----:B----4-:R-:W-:-:S04]  /*26b0*/  IMAD.HI.U32 R18, R19, R2, RZ ;  /* 0x0000000213127227 */ /* 0x010fc800078e00ff */
[----:B------:R-:W-:Y:S01]  /*26c0*/  IMAD.HI.U32 R6, R20, R2, RZ ;  /* 0x0000000214067227 */ /* 0x000fe200078e00ff */
[----:B------:R-:W-:-:S04]  /*26d0*/  @P3 SHF.R.U32.HI R19, RZ, R3, R18 ;  /* 0x00000003ff133219 */ /* 0x000fc80000011612 */
[----:B------:R-:W-:Y:S01]  /*26e0*/  @P3 SHF.R.U32.HI R20, RZ, R3, R6 ;  /* 0x00000003ff143219 */ /* 0x000fe20000011606 */
[----:B------:R-:W-:-:S04]  /*26f0*/  IMAD R19, R40, R19, RZ ;  /* 0x0000001328137224 */ /* 0x000fc800078e02ff */
[----:B------:R-:W-:Y:S01]  /*2700*/  IMAD R6, R40, R20, RZ ;  /* 0x0000001428067224 */ /* 0x000fe200078e02ff */
[----:B------:R-:W-:-:S04]  /*2710*/  ISETP.GE.AND P0, PT, R5, R19, PT ;  /* 0x000000130500720c */ /* 0x000fc80003f06270 */
[----:B------:R-:W-:Y:S01]  /*2720*/  ISETP.GE.OR P0, PT, R21, R6, P0 ;  /* 0x000000061500720c */ /* 0x000fe20000706670 */
[----:B------:R-:W-:-:S05]  /*2730*/  IMAD.HI.U32 R6, R5, R2, RZ ;  /* 0x0000000205067227 */ /* 0x000fca00078e00ff */
[----:B------:R-:W-:-:S04]  /*2740*/  SHF.R.U32.HI R6, RZ, R3, R6 ;  /* 0x00000003ff067219 */ /* 0x000fc80000011606 */
[----:B------:R-:W-:-:S03]  /*2750*/  SEL R6, R5, R6, !P3 ;  /* 0x0000000605067207 */ /* 0x000fc60005800000 */
[----:B------:R-:W-:-:S04]  /*2760*/  @!P0 IMAD.HI.U32 R7, R21, R2, RZ ;  /* 0x0000000215078227 */ /* 0x000fc800078e00ff */
[----:B------:R-:W-:Y:S01]  /*2770*/  IMAD.MOV R2, RZ, RZ, -R6 ;  /* 0x000000ffff027224 */ /* 0x000fe200078e0a06 */
[----:B------:R-:W-:Y:S02]  /*2780*/  @!P0 SHF.R.U32.HI R3, RZ, R3, R7 ;  /* 0x00000003ff038219 */ /* 0x000fe40000011607 */
[----:B------:R-:W-:Y:S01]  /*2790*/  IADD3 R7, PT, PT, -R5, RZ, RZ ;  /* 0x000000ff05077210 */ /* 0x000fe20007ffe1ff */
[----:B------:R-:W-:Y:S01]  /*27a0*/  IMAD R2, R40, R2, R5 ;  /* 0x0000000228027224 */ /* 0x000fe200078e0205 */
[----:B------:R-:W-:-:S03]  /*27b0*/  @!P0 SEL R3, R21, R3, !P3 ;  /* 0x0000000315038207 */ /* 0x000fc60005800000 */
[----:B------:R-:W-:Y:S02]  /*27c0*/  IMAD R7, R4, R7, R9 ;  /* 0x0000000704077224 */ /* 0x000fe400078e0209 */
[--C-:B------:R-:W-:Y:S02]  /*27d0*/  @!P0 IMAD.IADD R6, R6, 0x1, -R3.reuse ;  /* 0x0000000106068824 */ /* 0x100fe400078e0a03 */
[----:B------:R-:W-:Y:S01]  /*27e0*/  @!P0 IMAD R3, R2, R20, R3 ;  /* 0x0000001402038224 */ /* 0x000fe200078e0203 */
[----:B------:R-:W-:Y:S01]  /*27f0*/  IADD3 R2, PT, PT, -R21, RZ, RZ ;  /* 0x000000ff15027210 */ /* 0x000fe20007ffe1ff */
[----:B------:R-:W-:Y:S02]  /*2800*/  @!P0 IMAD R5, R40, R6, R21 ;  /* 0x0000000628058224 */ /* 0x000fe400078e0215 */
[----:B------:R-:W-:Y:S02]  /*2810*/  @!P0 IMAD.MOV.U32 R21, RZ, RZ, R3 ;  /* 0x000000ffff158224 */ /* 0x000fe400078e0003 */
[----:B------:R-:W-:-:S02]  /*2820*/  IMAD R2, R17, R2, R10 ;  /* 0x0000000211027224 */ /* 0x000fc400078e020a */
[----:B------:R-:W-:Y:S02]  /*2830*/  IMAD R9, R5, R4, R7 ;  /* 0x0000000405097224 */ /* 0x000fe400078e0207 */
[----:B------:R-:W-:Y:S02]  /*2840*/  IMAD R10, R21, R17, R2 ;  /* 0x00000011150a7224 */ /* 0x000fe400078e0202 */
.L_x_44:
[----:B------:R-:W1:Y:S02]  /*2850*/  LDCU UR4, c[0x0][0xf30] ;  /* 0x0001e600ff0477ac */ /* 0x000e640008000800 */
[----:B-1----:R-:W-:-:S09]  /*2860*/  UISETP.NE.AND UP0, UPT, UR4, 0x1, UPT ;  /* 0x000000010400788c */ /* 0x002fd2000bf05270 */
[----:B------:R-:W-:Y:S05]  /*2870*/  BRA.U UP0, `(.L_x_45) ;  /* 0x0000000100407547 */ /* 0x000fea000b800000 */
[----:B------:R-:W1:Y:S08]  /*2880*/  LDC.64 R4, c[0x0][0xf10] ;  /* 0x0003c400ff047b82 */ /* 0x000e700000000a00 */
[----:B------:R-:W2:Y:S08]  /*2890*/  LDC.64 R2, c[0x0][0xf18] ;  /* 0x0003c600ff027b82 */ /* 0x000eb00000000a00 */
[----:B------:R-:W3:Y:S08]  /*28a0*/  LDC R6, c[0x0][0xf20] ;  /* 0x0003c800ff067b82 */ /* 0x000ef00000000800 */
[----:B------:R-:W4:Y:S01]  /*28b0*/  LDC R7, c[0x0][0xf0c] ;  /* 0x0003c300ff077b82 */ /* 0x000f220000000800 */
[----:B-1----:R-:W-:-:S05]  /*28c0*/  IMAD.HI.U32 R4, R10, R4, RZ ;  /* 0x000000040a047227 */ /* 0x002fca00078e00ff */
[----:B------:R-:W-:Y:S01]  /*28d0*/  SHF.R.U32.HI R4, RZ, R5, R4 ;  /* 0x00000005ff047219 */ /* 0x000fe20000011604 */
[----:B--2---:R-:W-:Y:S01]  /*28e0*/  IMAD.HI.U32 R3, R9, R3, RZ ;  /* 0x0000000309037227 */ /* 0x004fe200078e00ff */
[----:B------:R-:W-:-:S04]  /*28f0*/  ISETP.NE.AND P0, PT, R2, 0x1, PT ;  /* 0x000000010200780c */ /* 0x000fc80003f05270 */
[----:B---3--:R-:W-:-:S04]  /*2900*/  SHF.R.U32.HI R3, RZ, R6, R3 ;  /* 0x00000006ff037219 */ /* 0x008fc80000011603 */
[----:B------:R-:W-:Y:S02]  /*2910*/  SEL R3, R9, R3, !P0 ;  /* 0x0000000309037207 */ /* 0x000fe40004000000 */
[----:B----4-:R-:W-:-:S04]  /*2920*/  ISETP.NE.AND P1, PT, R7, 0x1, PT ;  /* 0x000000010700780c */ /* 0x010fc80003f25270 */
[----:B------:R-:W-:-:S05]  /*2930*/  SEL R4, R10, R4, !P1 ;  /* 0x000000040a047207 */ /* 0x000fca0004800000 */
[----:B------:R-:W-:Y:S02]  /*2940*/  IMAD.IADD R5, R3, 0x1, -R4 ;  /* 0x0000000103057824 */ /* 0x000fe400078e0a04 */
[----:B------:R-:W-:Y:S02]  /*2950*/  IMAD.IADD R3, R4, 0x1, -R3 ;  /* 0x0000000104037824 */ /* 0x000fe400078e0a03 */
[----:B------:R-:W-:Y:S02]  /*2960*/  IMAD R10, R5, R7, R10 ;  /* 0x00000007050a7224 */ /* 0x000fe400078e020a */
[----:B------:R-:W-:-:S07]  /*2970*/  IMAD R9, R3, R2, R9 ;  /* 0x0000000203097224 */ /* 0x000fce00078e0209 */
.L_x_45:
[----:B------:R-:W-:Y:S01]  /*2980*/  VIADD R14, R14, 0x1 ;  /* 0x000000010e0e7836 */ /* 0x000fe20000000000 */
[----:B------:R-:W-:Y:S01]  /*2990*/  PLOP3.LUT P1, PT, PT, PT, PT, 0x80, 0x8 ;  /* 0x000000000008781c */ /* 0x000fe20003f2f070 */
[----:B------:R-:W-:Y:S02]  /*29a0*/  IMAD.IADD R2, R10, 0x1, R87 ;  /* 0x000000010a027824 */ /* 0x000fe400078e0257 */
[----:B------:R-:W-:Y:S01]  /*29b0*/  IMAD.IADD R3, R9, 0x1, R86 ;  /* 0x0000000109037824 */ /* 0x000fe200078e0256 */
[----:B------:R-:W-:Y:S02]  /*29c0*/  ISETP.NE.AND P0, PT, R14, 0x2, PT ;  /* 0x000000020e00780c */ /* 0x000fe40003f05270 */
[----:B------:R-:W-:Y:S02]  /*29d0*/  R2UR UR20, R2 ;  /* 0x00000000021472ca */ /* 0x000fe400000e0000 */
[----:B------:R-:W-:Y:S02]  /*29e0*/  SEL R2, RZ, 0x1, P0 ;  /* 0x00000001ff027807 */ /* 0x000fe40000000000 */
[----:B------:R-:W-:-:S02]  /*29f0*/  R2UR UR12, R3 ;  /* 0x00000000030c72ca */ /* 0x000fc400000e0000 */
[----:B------:R-:W-:Y:S02]  /*2a00*/  LOP3.LUT R13, R13, R2, RZ, 0x3c, !PT ;  /* 0x000000020d0d7212 */ /* 0x000fe400078e3cff */
[----:B------:R-:W-:Y:S01]  /*2a10*/  SEL R14, R14, RZ, P0 ;  /* 0x000000ff0e0e7207 */ /* 0x000fe20000000000 */
[----:B------:R-:W-:Y:S10]  /*2a20*/  @P2 BRA `(.L_x_46) ;  /* 0xffffffec004c2947 */ /* 0x000ff4000383ffff */
[----:B------:R-:W-:Y:S01]  /*2a30*/  UIADD3 UR7, UPT, UPT, UR7, 0x10, URZ ;  /* 0x0000001007077890 */ /* 0x000fe2000fffe0ff */
[----:B------:R-:W-:-:S03]  /*2a40*/  SHF.L.U32 R2, R15, 0x1f, RZ ;  /* 0x0000001f0f027819 */ /* 0x000fc600000006ff */
[----:B------:R-:W-:-:S09]  /*2a50*/  ULEA UR4, UR29, UR7, 0x3 ;  /* 0x000000071d047291 */ /* 0x000fd2000f8e18ff */
[----:B------:R-:W1:Y:S02]  /*2a60*/  SYNCS.PHASECHK.TRANS64.TRYWAIT P0, [UR4], R2 ;  /* 0x00000002ff0075a7 */ /* 0x000e640008001104 */
[----:B-1----:R-:W-:Y:S05]  /*2a70*/  @!P0 BRA `(.L_x_47) ;  /* 0x0000007000608947 */ /* 0x002fea0003800000 */
.L_x_143:
[----:B------:R-:W-:-:S04]  /*2a80*/  UIADD3 UR4, UPT, UPT, UR29, 0x1, URZ ;  /* 0x000000011d047890 */ /* 0x000fc8000fffe0ff */
[----:B------:R-:W-:-:S04]  /*2a90*/  UISETP.NE.AND UP0, UPT, UR4, 0x2, UPT ;  /* 0x000000020400788c */ /* 0x000fc8000bf05270 */
[----:B------:R-:W-:Y:S02]  /*2aa0*/  USEL UR5, URZ, 0x1, UP0 ;  /* 0x00000001ff057887 */ /* 0x000fe40008000000 */
[----:B------:R-:W-:-:S04]  /*2ab0*/  USEL UR4, UR4, URZ, UP0 ;  /* 0x000000ff04047287 */ /* 0x000fc80008000000 */
[----:B------:R-:W-:Y:S01]  /*2ac0*/  ULEA UR4, UR4, UR7, 0x3 ;  /* 0x0000000704047291 */ /* 0x000fe2000f8e18ff */
[----:B-1----:R-:W-:-:S04]  /*2ad0*/  LOP3.LUT R2, R15, UR5, RZ, 0x3c, !PT ;  /* 0x000000050f027c12 */ /* 0x002fc8000f8e3cff */
[----:B------:R-:W-:Y:S01]  /*2ae0*/  SHF.L.U32 R2, R2, 0x1f, RZ ;  /* 0x0000001f02027819 */ /* 0x000fe200000006ff */
[----:B----4-:R-:W-:-:S07]  /*2af0*/  IMAD.U32 R0, RZ, RZ, UR4 ;  /* 0x00000004ff007e24 */ /* 0x010fce000f8e00ff */
.L_x_48:
[----:B-1----:R1:W2:Y:S02]  /*2b00*/  SYNCS.PHASECHK.TRANS64.TRYWAIT P0, [R0+URZ], R2 ;  /* 0x00000002000075a7 */ /* 0x0022a400080011ff */
[----:B--2---:R-:W-:Y:S05]  /*2b10*/  @!P0 NANOSLEEP.SYNCS 0x989680 ;  /* 0x009896800000895d */ /* 0x004fea0003900000 */
[----:B------:R-:W2:Y:S02]  /*2b20*/  @!P0 SYNCS.PHASECHK.TRANS64 P0, [R0+URZ], R2 ;  /* 0x00000002000085a7 */ /* 0x000ea400080010ff */
[----:B--2---:R-:W-:Y:S05]  /*2b30*/  @P0 EXIT ;  /* 0x000000000000094d */ /* 0x004fea0003800000 */
[----:B------:R-:W-:Y:S05]  /*2b40*/  BRA `(.L_x_48) ;  /* 0xfffffffc00ec7947 */ /* 0x000fea000383ffff */
.L_x_22:
[----:B------:R-:W-:-:S04]  /*2b50*/  UISETP.NE.AND UP0, UPT, UR59, URZ, UPT ;  /* 0x000000ff3b00728c */ /* 0x000fc8000bf05270 */
[----:B------:R-:W-:-:S09]  /*2b60*/  UISETP.NE.OR UP0, UPT, UR21, 0x1, UP0 ;  /* 0x000000011500788c */ /* 0x000fd20008705670 */
[----:B------:R-:W-:Y:S05]  /*2b70*/  BRA.U UP0, `(.L_x_49) ;  /* 0x0000000500487547 */ /* 0x000fea000b800000 */
[----:B------:R-:W-:Y:S01]  /*2b80*/  ISETP.GE.U32.AND P2, PT, R2, 0x2, PT ;  /* 0x000000020200780c */ /* 0x000fe20003f46070 */
[----:B------:R-:W-:Y:S01]  /*2b90*/  IMAD.MOV.U32 R12, RZ, RZ, 0x1 ;  /* 0x00000001ff0c7424 */ /* 0x000fe200078e00ff */
[----:B------:R-:W-:Y:S02]  /*2ba0*/  CS2R R10, SRZ ;  /* 0x00000000000a7805 */ /* 0x000fe4000001ff00 */
[----:B------:R-:W-:Y:S01]  /*2bb0*/  CS2R R8, SRZ ;  /* 0x0000000000087805 */ /* 0x000fe2000001ff00 */
[----:B------:R-:W-:Y:S01]  /*2bc0*/  UMOV UR6, 0x400 ;  /* 0x0000040000067882 */ /* 0x000fe20000000000 */
[----:B------:R-:W-:Y:S01]  /*2bd0*/  UMOV UR5, URZ ;  /* 0x000000ff00057c82 */ /* 0x000fe20008000000 */
[----:B------:R-:W-:-:S12]  /*2be0*/  ULEA UR6, UR59, UR6, 0x18 ;  /* 0x000000063b067291 */ /* 0x000fd8000f8ec0ff */
.L_x_53:
[----:B------:R-:W-:Y:S02]  /*2bf0*/  LEA R0, R8, UR6, 0x3 ;  /* 0x0000000608007c11 */ /* 0x000fe4000f8e18ff */
[----:B------:R-:W-:-:S03]  /*2c00*/  SHF.L.U32 R4, R9, 0x1f, RZ ;  /* 0x0000001f09047819 */ /* 0x000fc600000006ff */
[----:B------:R-:W-:Y:S01]  /*2c10*/  VIADD R5, R0, 0xc0 ;  /* 0x000000c000057836 */ /* 0x000fe20000000000 */
[----:B------:R-:W1:Y:S02]  /*2c20*/  SYNCS.PHASECHK.TRANS64.TRYWAIT P0, [R0+URZ+0xb0], R4 ;  /* 0x0000b004000075a7 */ /* 0x000e6400080011ff */
[----:B-1----:R-:W-:Y:S05]  /*2c30*/  @!P0 BRA `(.L_x_50) ;  /* 0x0000007000088947 */ /* 0x002fea0003800000 */
.L_x_144:
[----:B------:R-:W-:Y:S01]  /*2c40*/  ULEA UR4, UR5, UR6, 0x3 ;  /* 0x0000000605047291 */ /* 0x000fe2000f8e18ff */
[----:B-1----:R-:W-:Y:S01]  /*2c50*/  PRMT R0, RZ, 0x654, R5 ;  /* 0x00000654ff007816 */ /* 0x002fe20000000005 */
[----:B------:R-:W-:Y:S01]  /*2c60*/  @!P2 IMAD.MOV.U32 R4, RZ, RZ, 0x10 ;  /* 0x00000010ff04a424 */ /* 0x000fe200078e00ff */
[----:B------:R-:W-:Y:S01]  /*2c70*/  SHF.L.U32 R5, R12, 0x1f, RZ ;  /* 0x0000001f0c057819 */ /* 0x000fe200000006ff */
[----:B------:R-:W-:Y:S01]  /*2c80*/  UIADD3 UR7, UPT, UPT, UR4, 0x70, URZ ;  /* 0x0000007004077890 */ /* 0x000fe2000fffe0ff */
[----:B------:R1:W-:Y:S05]  /*2c90*/  SYNCS.ARRIVE.TRANS64.RED.A1T0 RZ, [R0+URZ], RZ ;  /* 0x000000ff00ff79a7 */ /* 0x0003ea00081004ff */
[----:B------:R-:W-:Y:S01]  /*2ca0*/  IMAD.U32 R6, RZ, RZ, UR7 ;  /* 0x00000007ff067e24 */ /* 0x000fe2000f8e00ff */
[----:B------:R-:W3:Y:S04]  /*2cb0*/  SYNCS.PHASECHK.TRANS64.TRYWAIT P0, [UR4+0x80], R5 ;  /* 0x00008005ff0075a7 */ /* 0x000ee80008001104 */
[----:B------:R-:W-:Y:S01]  /*2cc0*/  PRMT R6, R2, 0x654, R6 ;  /* 0x0000065402067816 */ /* 0x000fe20000000006 */
[----:B-1-3--:R-:W-:Y:S06]  /*2cd0*/  @!P0 BRA `(.L_x_51) ;  /* 0x0000006c00f48947 */ /* 0x00afec0003800000 */
.L_x_146:
[----:B------:R-:W-:Y:S01]  /*2ce0*/  ULEA UR8, UR5, UR6, 0x4 ;  /* 0x0000000605087291 */ /* 0x000fe2000f8e20ff */
[----:B------:R-:W-:Y:S01]  /*2cf0*/  SEL R3, R6, R3, !P2 ;  /* 0x0000000306037207 */ /* 0x000fe20005000000 */
[----:B------:R-:W-:Y:S01]  /*2d00*/  UIADD3 UR9, UPT, UPT, UR4, 0x70, URZ ;  /* 0x0000007004097890 */ /* 0x000fe2000fffe0ff */
[----:B-1----:R-:W-:Y:S01]  /*2d10*/  LEA R0, R11, UR6, 0x3 ;  /* 0x000000060b007c11 */ /* 0x002fe2000f8e18ff */
[----:B------:R-:W-:Y:S01]  /*2d20*/  UIADD3 UR8, UPT, UPT, UR8, 0xe0, URZ ;  /* 0x000000e008087890 */ /* 0x000fe2000fffe0ff */
[----:B------:R1:W-:Y:S01]  /*2d30*/  @!P2 SYNCS.ARRIVE.TRANS64.RED RZ, [R3+URZ], R4 ;  /* 0x0000000403ffa9a7 */ /* 0x0003e200080004ff */
[----:B------:R-:W-:Y:S01]  /*2d40*/  UIADD3 UR4, UPT, UPT, UR5, 0x1, URZ ;  /* 0x0000000105047890 */ /* 0x000fe2000fffe0ff */
[----:B------:R-:W-:-:S03]  /*2d50*/  VIADD R8, R8, 0x1 ;  /* 0x0000000108087836 */ /* 0x000fc60000000000 */
[----:B------:R-:W-:Y:S02]  /*2d60*/  UISETP.NE.AND UP0, UPT, UR4, 0x2, UPT ;  /* 0x000000020400788c */ /* 0x000fe4000bf05270 */
[----:B------:R-:W-:Y:S01]  /*2d70*/  ISETP.NE.AND P0, PT, R8, 0x2, PT ;  /* 0x000000020800780c */ /* 0x000fe20003f05270 */
[----:B------:R-:W-:Y:S06]  /*2d80*/  UGETNEXTWORKID.BROADCAST [UR8], [UR9] ;  /* 0x00000000080073ca */ /* 0x000fec0008000100 */
[----:B------:R-:W-:Y:S02]  /*2d90*/  USEL UR7, URZ, 0x1, UP0 ;  /* 0x00000001ff077887 */ /* 0x000fe40008000000 */
[----:B------:R-:W-:-:S04]  /*2da0*/  USEL UR5, UR4, URZ, UP0 ;  /* 0x000000ff04057287 */ /* 0x000fc80008000000 */
[----:B------:R-:W-:Y:S02]  /*2db0*/  LOP3.LUT R12, R12, UR7, RZ, 0x3c, !PT ;  /* 0x000000070c0c7c12 */ /* 0x000fe4000f8e3cff */
[----:B-1----:R-:W-:-:S04]  /*2dc0*/  SHF.L.U32 R4, R10, 0x1f, RZ ;  /* 0x0000001f0a047819 */ /* 0x002fc800000006ff */
[----:B------:R-:W1:Y:S02]  /*2dd0*/  SYNCS.PHASECHK.TRANS64.TRYWAIT P1, [R0+URZ+0x70], R4 ;  /* 0x00007004000075a7 */ /* 0x000e6400080211ff */
[----:B-1----:R-:W-:Y:S05]  /*2de0*/  @!P1 BRA `(.L_x_52) ;  /* 0x0000006c00c89947 */ /* 0x002fea0003800000 */
.L_x_147:
[C---:B-1----:R-:W-:Y:S01]  /*2df0*/  LEA R4, R11.reuse, UR6, 0x4 ;  /* 0x000000060b047c11 */ /* 0x042fe2000f8e20ff */
[----:B------:R-:W-:Y:S01]  /*2e00*/  VIADD R0, R0, 0x80 ;  /* 0x0000008000007836 */ /* 0x000fe20000000000 */
[----:B------:R-:W-:Y:S01]  /*2e10*/  SEL R8, R8, RZ, P0 ;  /* 0x000000ff08087207 */ /* 0x000fe20000000000 */
[----:B------:R-:W-:-:S03]  /*2e20*/  VIADD R11, R11, 0x1 ;  /* 0x000000010b0b7836 */ /* 0x000fc60000000000 */
[----:B------:R-:W1:Y:S01]  /*2e30*/  LDS.128 R4, [R4+0xe0] ;  /* 0x0000e00004047984 */ /* 0x000e620000000c00 */
[----:B------:R-:W-:Y:S02]  /*2e40*/  PRMT R0, RZ, 0x654, R0 ;  /* 0x00000654ff007816 */ /* 0x000fe40000000000 */
[C---:B------:R-:W-:Y:S01]  /*2e50*/  ISETP.NE.AND P1, PT, R11.reuse, 0x2, PT ;  /* 0x000000020b00780c */ /* 0x040fe20003f25270 */
[----:B------:R-:W-:Y:S01]  /*2e60*/  @!PT LDS RZ, [RZ] ;  /* 0x00000000fffff984 */ /* 0x000fe20000000800 */
[----:B------:R-:W-:Y:S01]  /*2e70*/  @!PT LDS RZ, [RZ] ;  /* 0x00000000fffff984 */ /* 0x000fe20000000800 */
[----:B------:R-:W-:Y:S01]  /*2e80*/  @!PT LDS RZ, [RZ] ;  /* 0x00000000fffff984 */ /* 0x000fe20000000800 */
[----:B------:R-:W-:Y:S01]  /*2e90*/  @!PT LDS RZ, [RZ] ;  /* 0x00000000fffff984 */ /* 0x000fe20000000800 */
[----:B------:R3:W-:Y:S06]  /*2ea0*/  MEMBAR.ALL.CTA ;  /* 0x0000000000007992 */ /* 0x0007ec0000008000 */
[----:B---3--:R-:W3:Y:S01]  /*2eb0*/  FENCE.VIEW.ASYNC.S ;  /* 0x00000000000073c6 */ /* 0x008ee20000000000 */
[----:B------:R-:W-:Y:S01]  /*2ec0*/  SEL R11, R11, RZ, P1 ;  /* 0x000000ff0b0b7207 */ /* 0x000fe20000800000 */
[----:B---3--:R3:W-:Y:S01]  /*2ed0*/  SYNCS.ARRIVE.TRANS64.RED.A1T0 RZ, [R0+URZ], RZ ;  /* 0x000000ff00ff79a7 */ /* 0x0087e200081004ff */
[----:B-1----:R-:W-:-:S02]  /*2ee0*/  LOP3.LUT P3, RZ, R6, 0x1, RZ, 0xc0, !PT ;  /* 0x0000000106ff7812 */ /* 0x002fc4000786c0ff */
[----:B------:R-:W-:-:S04]  /*2ef0*/  SEL R4, RZ, 0x1, P1 ;  /* 0x00000001ff047807 */ /* 0x000fc80000800000 */
[----:B------:R-:W-:Y:S02]  /*2f00*/  LOP3.LUT R10, R10, R4, RZ, 0x3c, !PT ;  /* 0x000000040a0a7212 */ /* 0x000fe400078e3cff */
[----:B---3--:R-:W-:-:S04]  /*2f10*/  SEL R0, RZ, 0x1, P0 ;  /* 0x00000001ff007807 */ /* 0x008fc80000000000 */
[----:B------:R-:W-:Y:S01]  /*2f20*/  LOP3.LUT R9, R9, R0, RZ, 0x3c, !PT ;  /* 0x0000000009097212 */ /* 0x000fe200078e3cff */
[----:B------:R-:W-:Y:S06]  /*2f30*/  @P3 BRA `(.L_x_53) ;  /* 0xfffffffc002c3947 */ /* 0x000fec000383ffff */
[----:B------:R-:W-:Y:S01]  /*2f40*/  ULEA UR4, UR5, UR6, 0x3 ;  /* 0x0000000605047291 */ /* 0x000fe2000f8e18ff */
[----:B------:R-:W-:-:S08]  /*2f50*/  SHF.L.U32 R2, R12, 0x1f, RZ ;  /* 0x0000001f0c027819 */ /* 0x000fd000000006ff */
[----:B------:R-:W1:Y:S02]  /*2f60*/  SYNCS.PHASECHK.TRANS64 P0, [UR4+0x80], R2 ;  /* 0x00008002ff0075a7 */ /* 0x000e640008001004 */
[----:B-1----:R-:W-:Y:S05]  /*2f70*/  @P0 BRA `(.L_x_54) ;  /* 0x0000000000080947 */ /* 0x002fea0003800000 */
[----:B------:R-:W1:Y:S02]  /*2f80*/  SYNCS.PHASECHK.TRANS64.TRYWAIT P0, [UR4+0x80], R2 ;  /* 0x00008002ff0075a7 */ /* 0x000e640008001104 */
[----:B-1----:R-:W-:Y:S05]  /*2f90*/  @!P0 BRA `(.L_x_55) ;  /* 0x0000006c00708947 */ /* 0x002fea0003800000 */
.L_x_54:
[----:B------:R-:W-:-:S04]  /*2fa0*/  UIADD3 UR7, UPT, UPT, UR5, 0x1, URZ ;  /* 0x0000000105077890 */ /* 0x000fc8000fffe0ff */
[----:B------:R-:W-:-:S04]  /*2fb0*/  UISETP.NE.AND UP0, UPT, UR7, 0x2, UPT ;  /* 0x000000020700788c */ /* 0x000fc8000bf05270 */
[----:B------:R-:W-:Y:S02]  /*2fc0*/  USEL UR8, URZ, 0x1, UP0 ;  /* 0x00000001ff087887 */ /* 0x000fe40008000000 */
[----:B------:R-:W-:-:S04]  /*2fd0*/  USEL UR7, UR7, URZ, UP0 ;  /* 0x000000ff07077287 */ /* 0x000fc80008000000 */
[----:B------:R-:W-:Y:S01]  /*2fe0*/  ULEA UR7, UR7, UR6, 0x3 ;  /* 0x0000000607077291 */ /* 0x000fe2000f8e18ff */
[----:B-1----:R-:W-:-:S04]  /*2ff0*/  LOP3.LUT R2, R12, UR8, RZ, 0x3c, !PT ;  /* 0x000000080c027c12 */ /* 0x002fc8000f8e3cff */
[----:B------:R-:W-:-:S04]  /*3000*/  SHF.L.U32 R0, R2, 0x1f, RZ ;  /* 0x0000001f02007819 */ /* 0x000fc800000006ff */
[----:B------:R-:W1:Y:S02]  /*3010*/  SYNCS.PHASECHK.TRANS64 P0, [UR7+0x80], R0 ;  /* 0x00008000ff0075a7 */ /* 0x000e640008001007 */
[----:B-1----:R-:W-:Y:S05]  /*3020*/  @P0 EXIT ;  /* 0x000000000000094d */ /* 0x002fea0003800000 */
[----:B------:R-:W-:Y:S02]  /*3030*/  SHF.L.U32 R2, R2, 0x1f, RZ ;  /* 0x0000001f02027819 */ /* 0x000fe400000006ff */
[----:B------:R-:W-:-:S07]  /*3040*/  MOV R0, UR7 ;  /* 0x0000000700007c02 */ /* 0x000fce0008000f00 */
.L_x_56:
[----:B-1----:R1:W3:Y:S02]  /*3050*/  SYNCS.PHASECHK.TRANS64.TRYWAIT P0, [R0+URZ+0x80], R2 ;  /* 0x00008002000075a7 */ /* 0x0022e400080011ff */
[----:B---3--:R-:W-:Y:S05]  /*3060*/  @!P0 NANOSLEEP.SYNCS 0x989680 ;  /* 0x009896800000895d */ /* 0x008fea0003900000 */
[----:B------:R-:W3:Y:S02]  /*3070*/  @!P0 SYNCS.PHASECHK.TRANS64 P0, [R0+URZ+0x80], R2 ;  /* 0x00008002000085a7 */ /* 0x000ee400080010ff */
[----:B---3--:R-:W-:Y:S05]  /*3080*/  @P0 EXIT ;  /* 0x000000000000094d */ /* 0x008fea0003800000 */
[----:B------:R-:W-:Y:S05]  /*3090*/  BRA `(.L_x_56) ;  /* 0xfffffffc00ec7947 */ /* 0x000fea000383ffff */
.L_x_49:
[----:B------:R-:W-:Y:S05]  /*30a0*/  BRA.U UP4, `(.L_x_57) ;  /* 0x0000001504b47547 */ /* 0x000fea000b800000 */
[----:B------:R-:W-:Y:S01]  /*30b0*/  UMOV UR4, 0x40 ;  /* 0x0000004000047882 */ /* 0x000fe20000000000 */
[----:B------:R-:W-:Y:S01]  /*30c0*/  NOP ;  /* 0x0000000000007918 */ /* 0x000fe20000000000 */
[----:B------:R-:W-:Y:S01]  /*30d0*/  ULEA UR5, UR59, UR4, 0x18 ;  /* 0x000000043b057291 */ /* 0x000fe2000f8ec0ff */
[----:B------:R-:W-:Y:S02]  /*30e0*/  UMOV UR6, 0x400 ;  /* 0x0000040000067882 */ /* 0x000fe40000000000 */
[----:B------:R-:W-:-:S06]  /*30f0*/  ULEA UR6, UR59, UR6, 0x18 ;  /* 0x000000063b067291 */ /* 0x000fcc000f8ec0ff */
[----:B------:R-:W1:Y:S02]  /*3100*/  LDS.U8 R2, [UR5+0x1c] ;  /* 0x00001c05ff027984 */ /* 0x000e640008000000 */
[----:B-1----:R-:W-:-:S13]  /*3110*/  ISETP.NE.AND P0, PT, R2, RZ, PT ;  /* 0x000000ff0200720c */ /* 0x002fda0003f05270 */
[----:B------:R-:W-:Y:S05]  /*3120*/  @P0 BRA `(.L_x_58) ;  /* 0x0000000000580947 */ /* 0x000fea0003800000 */
[----:B------:R-:W-:-:S13]  /*3130*/  ELECT P0, URZ, PT ;  /* 0x0000000000ff782f */ /* 0x000fda0003800000 */
[----:B------:R-:W-:Y:S05]  /*3140*/  @!P0 BRA `(.L_x_59) ;  /* 0x0000000000608947 */ /* 0x000fea0003800000 */
[----:B------:R-:W-:Y:S01]  /*3150*/  UMOV UR4, 0x10 ;  /* 0x0000001000047882 */ /* 0x000fe20000000000 */
[----:B------:R-:W-:Y:S01]  /*3160*/  HFMA2 R2, -RZ, RZ, 0, 5.9604644775390625e-08 ;  /* 0x00000001ff027431 */ /* 0x000fe200000001ff */
[----:B------:R-:W-:-:S03]  /*3170*/  MOV R3, 0xffff ;  /* 0x0000ffff00037802 */ /* 0x000fc60000000f00 */
[----:B------:R-:W-:Y:S04]  /*3180*/  DEPBAR.LE SB1, 0x36 ;  /* 0x00009d800000791a */ /* 0x000fe80000000000 */
[----:B------:R-:W1:Y:S02]  /*3190*/  UTCATOMSWS.FIND_AND_SET.ALIGN UP0, UR4, UR4 ;  /* 0x00000004000475e3 */ /* 0x000e640008000800 */
[----:B-1----:R-:W-:Y:S01]  /*31a0*/  MOV R4, UR4 ;  /* 0x0000000400047c02 */ /* 0x002fe20008000f00 */
[----:B------:R-:W-:Y:S06]  /*31b0*/  BRA.U UP0, `(.L_x_60) ;  /* 0x0000000100187547 */ /* 0x000fec000b800000 */
.L_x_61:
[----:B------:R-:W-:Y:S05]  /*31c0*/  NANOSLEEP 0x64 ;  /* 0x000000640000795d */ /* 0x000fea0003800000 */
[----:B------:R-:W-:-:S05]  /*31d0*/  UMOV UR4, 0x10 ;  /* 0x0000001000047882 */ /* 0x000fca0000000000 */
[----:B------:R-:W-:Y:S04]  /*31e0*/  DEPBAR.LE SB1, 0x36 ;  /* 0x00009d800000791a */ /* 0x000fe80000000000 */
[----:B------:R-:W1:Y:S02]  /*31f0*/  UTCATOMSWS.FIND_AND_SET.ALIGN UP0, UR4, UR4 ;  /* 0x00000004000475e3 */ /* 0x000e640008000800 */
[----:B-1----:R-:W-:Y:S01]  /*3200*/  MOV R4, UR4 ;  /* 0x0000000400047c02 */ /* 0x002fe20008000f00 */
[----:B------:R-:W-:Y:S05]  /*3210*/  BRA.U !UP0, `(.L_x_61) ;  /* 0xfffffffd08e87547 */ /* 0x000fea000b83ffff */
.L_x_60:
[-C--:B------:R-:W-:Y:S02]  /*3220*/  SHF.L.U32 R3, R3, R4.reuse, RZ ;  /* 0x0000000403037219 */ /* 0x080fe400000006ff */
[----:B------:R-:W-:Y:S01]  /*3230*/  SHF.L.U32 R2, R2, R4, RZ ;  /* 0x0000000402027219 */ /* 0x000fe200000006ff */
[----:B------:R-:W-:Y:S02]  /*3240*/  IMAD.SHL.U32 R4, R4, 0x20, RZ ;  /* 0x0000002004047824 */ /* 0x000fe400078e00ff */
[----:B------:R1:W-:Y:S04]  /*3250*/  ATOMS.OR RZ, [UR5+0x14], R3 ;  /* 0x00001403ffff798c */ /* 0x0003e8000b000005 */
[----:B------:R1:W-:Y:S04]  /*3260*/  ATOMS.OR RZ, [UR5+0x18], R2 ;  /* 0x00001802ffff798c */ /* 0x0003e8000b000005 */
[----:B------:R1:W-:Y:S01]  /*3270*/  STS [UR6+0x100], R4 ;  /* 0x00010004ff007988 */ /* 0x0003e20008000806 */
[----:B------:R-:W-:Y:S05]  /*3280*/  BRA `(.L_x_59) ;  /* 0x0000000000107947 */ /* 0x000fea0003800000 */
.L_x_58:
[----:B------:R-:W-:-:S05]  /*3290*/  MOV R2, 0xffffffff ;  /* 0xffffffff00027802 */ /* 0x000fca0000000f00 */
[----:B------:R1:W-:Y:S02]  /*32a0*/  STS [UR6+0x100], R2 ;  /* 0x00010002ff007988 */ /* 0x0003e40008000806 */
[----:B-1----:R-:W-:Y:S02]  /*32b0*/  MOV R2, 0x32d0 ;  /* 0x000032d000027802 */ /* 0x002fe40000000f00 */
[----:B--2--5:R-:W-:Y:S05]  /*32c0*/  CALL.REL.NOINC `($__internal_1_$__cuda_sm10x_tcgen05_guardrail_trap_phase_invalid_during_alloc) ;  /* 0x0000007000907944 */ /* 0x024fea0003c00000 */
.L_x_59:
[----:B------:R-:W-:Y:S05]  /*32d0*/  WARPSYNC.ALL ;  /* 0x0000000000007948 */ /* 0x000fea0003800000 */
[----:B------:R-:W3:Y:S01]  /*32e0*/  S2UR UR4, SR_CgaCtaId ;  /* 0x00000000000479c3 */ /* 0x000ee20000008800 */
[----:B------:R-:W-:Y:S01]  /*32f0*/  UMOV UR49, 0x400 ;  /* 0x0000040000317882 */ /* 0x000fe20000000000 */
[----:B------:R-:W-:-:S06]  /*3300*/  NOP ;  /* 0x0000000000007918 */ /* 0x000fcc0000000000 */
[----:B------:R-:W-:Y:S06]  /*3310*/  BAR.ARV 0x6, 0xa0 ;  /* 0x0182800000007b1d */ /* 0x000fec0000002000 */
[----:B------:R-:W4:Y:S01]  /*3320*/  LDCU UR7, c[0x0][0x38c] ;  /* 0x00007180ff0777ac */ /* 0x000f220008000800 */
[----:B------:R-:W-:Y:S01]  /*3330*/  LOP3.LUT R0, R0, 0xffff, RZ, 0xc0, !PT ;  /* 0x0000ffff00007812 */ /* 0x000fe200078ec0ff */
[----:B------:R-:W-:Y:S02]  /*3340*/  HFMA2 R10, -RZ, RZ, 0, 0 ;  /* 0x00000000ff0a7431 */ /* 0x000fe400000001ff */
[----:B------:R-:W-:Y:S01]  /*3350*/  IMAD.MOV.U32 R11, RZ, RZ, 0x1 ;  /* 0x00000001ff0b7424 */ /* 0x000fe200078e00ff */
[----:B------:R-:W-:Y:S01]  /*3360*/  UMOV UR5, URZ ;  /* 0x000000ff00057c82 */ /* 0x000fe20008000000 */
[----:B------:R-:W-:Y:S01]  /*3370*/  R2UR UR51, R0 ;  /* 0x00000000003372ca */ /* 0x000fe200000e0000 */
[----:B------:R-:W-:Y:S01]  /*3380*/  IMAD.U32 R19, RZ, RZ, UR5 ;  /* 0x00000005ff137e24 */ /* 0x000fe2000f8e00ff */
[----:B------:R-:W-:Y:S01]  /*3390*/  CS2R R8, SRZ ;  /* 0x0000000000087805 */ /* 0x000fe2000001ff00 */
[----:B------:R-:W-:Y:S01]  /*33a0*/  UMOV UR46, URZ ;  /* 0x000000ff002e7c82 */ /* 0x000fe20008000000 */
[----:B------:R-:W-:Y:S01]  /*33b0*/  UMOV UR60, URZ ;  /* 0x000000ff003c7c82 */ /* 0x000fe20008000000 */
[----:B---3--:R-:W-:Y:S01]  /*33c0*/  ULEA UR49, UR4, UR49, 0x18 ;  /* 0x0000003104317291 */ /* 0x008fe2000f8ec0ff */
[----:B------:R-:W3:Y:S03]  /*33d0*/  LDCU UR4, c[0x0][0x38c] ;  /* 0x00007180ff0477ac */ /* 0x000ee60008000800 */
[----:B------:R-:W-:-:S02]  /*33e0*/  UIADD3 UR6, UPT, UPT, UR49, 0x8400, URZ ;  /* 0x0000840031067890 */ /* 0x000fc4000fffe0ff */
[----:B----4-:R-:W-:-:S03]  /*33f0*/  UIADD3 UR7, UPT, UPT, UR7, 0xff, URZ ;  /* 0x000000ff07077890 */ /* 0x010fc6000fffe0ff */
[----:B-1----:R-:W1:Y:S01]  /*3400*/  LDS R2, [UR49+0x100] ;  /* 0x00010031ff027984 */ /* 0x002e620008000800 */
[----:B------:R-:W-:Y:S02]  /*3410*/  UIADD3 UR5, UPT, UPT, UR49, 0x18400, URZ ;  /* 0x0001840031057890 */ /* 0x000fe4000fffe0ff */
[----:B------:R-:W-:Y:S02]  /*3420*/  UIADD3 UR8, UPT, UPT, UR49, 0x28400, URZ ;  /* 0x0002840031087890 */ /* 0x000fe4000fffe0ff */
[----:B------:R-:W-:Y:S02]  /*3430*/  UIADD3 UR10, UPT, UPT, UR49, 0x28c00, URZ ;  /* 0x00028c00310a7890 */ /* 0x000fe4000fffe0ff */
[----:B------:R-:W-:Y:S02]  /*3440*/  USHF.R.U32.HI UR9, URZ, 0x4, UR6 ;  /* 0x00000004ff097899 */ /* 0x000fe40008011606 */
[----:B------:R-:W-:Y:S02]  /*3450*/  USHF.R.U32.HI UR6, URZ, 0x4, UR5 ;  /* 0x00000004ff067899 */ /* 0x000fe40008011605 */
[----:B---3--:R-:W-:-:S02]  /*3460*/  UISETP.GE.AND UP3, UPT, UR4, 0x1, UPT ;  /* 0x000000010400788c */ /* 0x008fc4000bf66270 */
[----:B------:R-:W-:Y:S02]  /*3470*/  USHF.R.S32.HI UR4, URZ, 0x1f, UR7 ;  /* 0x0000001fff047899 */ /* 0x000fe40008011407 */
[----:B------:R-:W-:Y:S02]  /*3480*/  USHF.R.U32.HI UR5, URZ, 0x4, UR8 ;  /* 0x00000004ff057899 */ /* 0x000fe40008011608 */
[----:B------:R-:W-:Y:S02]  /*3490*/  ULEA.HI UR7, UR4, UR7, URZ, 0x8 ;  /* 0x0000000704077291 */ /* 0x000fe4000f8f40ff */
[----:B------:R-:W-:Y:S02]  /*34a0*/  USHF.R.U32.HI UR4, URZ, 0x4, UR10 ;  /* 0x00000004ff047899 */ /* 0x000fe4000801160a */
[----:B------:R-:W-:Y:S02]  /*34b0*/  ULOP3.LUT UR9, UR9, 0x3fff, URZ, 0xc0, !UPT ;  /* 0x00003fff09097892 */ /* 0x000fe4000f8ec0ff */
[----:B------:R-:W-:-:S02]  /*34c0*/  ULOP3.LUT UR6, UR6, 0x3fff, URZ, 0xc0, !UPT ;  /* 0x00003fff06067892 */ /* 0x000fc4000f8ec0ff */
[----:B------:R-:W-:Y:S02]  /*34d0*/  ULOP3.LUT UR5, UR5, 0x3fff, URZ, 0xc0, !UPT ;  /* 0x00003fff05057892 */ /* 0x000fe4000f8ec0ff */
[----:B------:R-:W-:Y:S02]  /*34e0*/  ULOP3.LUT UR4, UR4, 0x3fff, URZ, 0xc0, !UPT ;  /* 0x00003fff04047892 */ /* 0x000fe4000f8ec0ff */
[----:B------:R-:W-:Y:S02]  /*34f0*/  USHF.R.S32.HI UR20, URZ, 0x8, UR7 ;  /* 0x00000008ff147899 */ /* 0x000fe40008011407 */
[----:B------:R-:W-:Y:S02]  /*3500*/  ULOP3.LUT UR7, UR9, 0x10000, URZ, 0xfc, !UPT ;  /* 0x0001000009077892 */ /* 0x000fe4000f8efcff */
[----:B------:R-:W-:Y:S02]  /*3510*/  ULOP3.LUT UR6, UR6, 0x10000, URZ, 0xfc, !UPT ;  /* 0x0001000006067892 */ /* 0x000fe4000f8efcff */
[----:B------:R-:W-:Y:S01]  /*3520*/  ULOP3.LUT UR5, UR5, 0x10000, URZ, 0xfc, !UPT ;  /* 0x0001000005057892 */ /* 0x000fe2000f8efcff */
[----:B------:R-:W-:Y:S01]  /*3530*/  IMAD.U32 R12, RZ, RZ, UR20 ;  /* 0x00000014ff0c7e24 */ /* 0x000fe2000f8e00ff */
[----:B------:R-:W-:Y:S01]  /*3540*/  ULOP3.LUT UR4, UR4, 0x10000, URZ, 0xfc, !UPT ;  /* 0x0001000004047892 */ /* 0x000fe2000f8efcff */
[----:B------:R-:W-:Y:S01]  /*3550*/  MOV R15, UR7 ;  /* 0x00000007000f7c02 */ /* 0x000fe20008000f00 */
[----:B------:R-:W-:Y:S01]  /*3560*/  UISETP.LT.AND UP0, UPT, UR20, 0x1, UPT ;  /* 0x000000011400788c */ /* 0x000fe2000bf01270 */
[----:B-1----:R-:W-:Y:S01]  /*3570*/  R2UR UR45, R2 ;  /* 0x00000000022d72ca */ /* 0x002fe200000e0000 */
[----:B------:R-:W-:Y:S01]  /*3580*/  IMAD.U32 R16, RZ, RZ, UR6 ;  /* 0x00000006ff107e24 */ /* 0x000fe2000f8e00ff */
[----:B------:R-:W-:Y:S01]  /*3590*/  MOV R17, UR5 ;  /* 0x0000000500117c02 */ /* 0x000fe20008000f00 */
[----:B------:R-:W-:Y:S01]  /*35a0*/  IMAD.U32 R18, RZ, RZ, UR4 ;  /* 0x00000004ff127e24 */ /* 0x000fe2000f8e00ff */
[----:B------:R-:W-:Y:S01]  /*35b0*/  USEL UR20, UR20, 0x1, !UP0 ;  /* 0x0000000114147887 */ /* 0x000fe2000c000000 */
[----:B------:R-:W-:Y:S01]  /*35c0*/  UMOV UR58, URZ ;  /* 0x000000ff003a7c82 */ /* 0x000fe20008000000 */
[----:B------:R-:W-:-:S07]  /*35d0*/  UMOV UR52, URZ ;  /* 0x000000ff00347c82 */ /* 0x000fce0008000000 */
[----:B------:R-:W-:Y:S02]  /*35e0*/  UIADD3 UR11, UPT, UPT, UR45, 0x108, URZ ;  /* 0x000001082d0b7890 */ /* 0x000fe4000fffe0ff */
[----:B------:R-:W-:Y:S02]  /*35f0*/  UIADD3 UR16, UPT, UPT, UR45, 0x40000100, URZ ;  /* 0x400001002d107890 */ /* 0x000fe4000fffe0ff */
[----:B------:R-:W-:Y:S02]  /*3600*/  UIADD3 UR12, UPT, UPT, UR45, 0x100, URZ ;  /* 0x000001002d0c7890 */ /* 0x000fe4000fffe0ff */
[----:B------:R-:W-:Y:S01]  /*3610*/  UIADD3 UR13, UPT, UPT, UR45, 0x10c, URZ ;  /* 0x0000010c2d0d7890 */ /* 0x000fe2000fffe0ff */
[----:B------:R-:W-:Y:S01]  /*3620*/  IMAD.U32 R24, RZ, RZ, UR11 ;  /* 0x0000000bff187e24 */ /* 0x000fe2000f8e00ff */
[----:B------:R-:W-:Y:S01]  /*3630*/  UIADD3 UR15, UPT, UPT, UR45, 0x40000108, URZ ;  /* 0x400001082d0f7890 */ /* 0x000fe2000fffe0ff */
[----:B------:R-:W-:Y:S01]  /*3640*/  MOV R21, UR16 ;  /* 0x0000001000157c02 */ /* 0x000fe20008000f00 */
[----:B------:R-:W-:Y:S01]  /*3650*/  UIADD3 UR14, UPT, UPT, UR45, 0x104, URZ ;  /* 0x000001042d0e7890 */ /* 0x000fe2000fffe0ff */
[----:B------:R-:W-:Y:S01]  /*3660*/  MOV R25, UR12 ;  /* 0x0000000c00197c02 */ /* 0x000fe20008000f00 */
[----:B------:R-:W-:Y:S01]  /*3670*/  UIADD3 UR77, UPT, UPT, UR45, -0x7ffffef8, URZ ;  /* 0x800001082d4d7890 */ /* 0x000fe2000fffe0ff */
[----:B------:R-:W-:Y:S01]  /*3680*/  IMAD.U32 R22, RZ, RZ, UR13 ;  /* 0x0000000dff167e24 */ /* 0x000fe2000f8e00ff */
[----:B------:R-:W-:Y:S01]  /*3690*/  UIADD3 UR74, UPT, UPT, UR45, -0x3fffff00, URZ ;  /* 0xc00001002d4a7890 */ /* 0x000fe2000fffe0ff */
[----:B------:R-:W-:Y:S01]  /*36a0*/  IMAD.U32 R20, RZ, RZ, UR15 ;  /* 0x0000000fff147e24 */ /* 0x000fe2000f8e00ff */
[----:B------:R-:W-:Y:S01]  /*36b0*/  UIADD3 UR75, UPT, UPT, UR45, -0x3ffffef8, URZ ;  /* 0xc00001082d4b7890 */ /* 0x000fe2000fffe0ff */
[----:B------:R-:W-:Y:S01]  /*36c0*/  MOV R23, UR14 ;  /* 0x0000000e00177c02 */ /* 0x000fe20008000f00 */
[----:B------:R-:W-:-:S02]  /*36d0*/  UIADD3 UR73, UPT, UPT, UR45, 0x4000010c, URZ ;  /* 0x4000010c2d497890 */ /* 0x000fc4000fffe0ff */
[----:B------:R-:W-:Y:S02]  /*36e0*/  UIADD3 UR70, UPT, UPT, UR45, -0x7ffffefc, URZ ;  /* 0x800001042d467890 */ /* 0x000fe4000fffe0ff */
[----:B------:R-:W-:Y:S02]  /*36f0*/  UIADD3 UR76, UPT, UPT, UR45, -0x7fffff00, URZ ;  /* 0x800001002d4c7890 */ /* 0x000fe4000fffe0ff */
[----:B------:R-:W-:Y:S02]  /*3700*/  UIADD3 UR72, UPT, UPT, UR45, 0x40000104, URZ ;  /* 0x400001042d487890 */ /* 0x000fe4000fffe0ff */
[----:B------:R-:W-:Y:S02]  /*3710*/  UIADD3 UR71, UPT, UPT, UR45, -0x7ffffef4, URZ ;  /* 0x8000010c2d477890 */ /* 0x000fe4000fffe0ff */
[----:B------:R-:W-:Y:S02]  /*3720*/  UIADD3 UR68, UPT, UPT, UR45, -0x3ffffefc, URZ ;  /* 0xc00001042d447890 */ /* 0x000fe4000fffe0ff */
[----:B------:R-:W-:-:S02]  /*3730*/  UIADD3 UR69, UPT, UPT, UR45, -0x3ffffef4, URZ ;  /* 0xc000010c2d457890 */ /* 0x000fc4000fffe0ff */
[----:B------:R-:W-:Y:S02]  /*3740*/  USHF.R.U32.HI UR11, URZ, 0x1a, UR11 ;  /* 0x0000001aff0b7899 */ /* 0x000fe4000801160b */
[----:B------:R-:W-:Y:S02]  /*3750*/  USHF.R.U32.HI UR10, URZ, 0x11, UR16 ;  /* 0x00000011ff0a7899 */ /* 0x000fe40008011610 */
[----:B------:R-:W-:Y:S02]  /*3760*/  USHF.R.U32.HI UR9, URZ, 0x1a, UR15 ;  /* 0x0000001aff097899 */ /* 0x000fe4000801160f */
[----:B------:R-:W-:Y:S02]  /*3770*/  USHF.R.U32.HI UR7, URZ, 0x1a, UR77 ;  /* 0x0000001aff077899 */ /* 0x000fe4000801164d */
[----:B------:R-:W-:Y:S02]  /*3780*/  USHF.R.U32.HI UR6, URZ, 0x11, UR74 ;  /* 0x00000011ff067899 */ /* 0x000fe4000801164a */
[----:B------:R-:W-:-:S02]  /*3790*/  USHF.R.U32.HI UR5, URZ, 0x1a, UR75 ;  /* 0x0000001aff057899 */ /* 0x000fc4000801164b */
        /* <DEDUP_REMOVED lines=10> */
[----:B------:R-:W-:Y:S02]  /*3840*/  ULOP3.LUT UR66, UR11, 0x30, URZ, 0xc0, !UPT ;  /* 0x000000300b427892 */ /* 0x000fe4000f8ec0ff */
[----:B------:R-:W-:-:S02]  /*3850*/  ULOP3.LUT UR65, UR10, 0x6000, URZ, 0xc0, !UPT ;  /* 0x000060000a417892 */ /* 0x000fc4000f8ec0ff */
[----:B------:R-:W-:Y:S02]  /*3860*/  ULOP3.LUT UR64, UR9, 0x30, URZ, 0xc0, !UPT ;  /* 0x0000003009407892 */ /* 0x000fe4000f8ec0ff */
[----:B------:R-:W-:Y:S02]  /*3870*/  ULOP3.LUT UR62, UR7, 0x30, URZ, 0xc0, !UPT ;  /* 0x00000030073e7892 */ /* 0x000fe4000f8ec0ff */
[----:B------:R-:W-:Y:S02]  /*3880*/  ULOP3.LUT UR11, UR6, 0x6000, URZ, 0xc0, !UPT ;  /* 0x00006000060b7892 */ /* 0x000fe4000f8ec0ff */
[----:B------:R-:W-:Y:S02]  /*3890*/  ULOP3.LUT UR10, UR5, 0x30, URZ, 0xc0, !UPT ;  /* 0x00000030050a7892 */ /* 0x000fe4000f8ec0ff */
        /* <DEDUP_REMOVED lines=8> */
[----:B------:R-:W-:Y:S02]  /*3920*/  UIADD3 UR13, UPT, UPT, -UR20, URZ, URZ ;  /* 0x000000ff140d7290 */ /* 0x000fe4000fffe1ff */
[----:B------:R-:W-:Y:S02]  /*3930*/  ULOP3.LUT UR8, UR18, 0x6000, URZ, 0xc0, !UPT ;  /* 0x0000600012087892 */ /* 0x000fe4000f8ec0ff */
[----:B------:R-:W-:Y:S02]  /*3940*/  ULOP3.LUT UR7, UR19, 0x30, URZ, 0xc0, !UPT ;  /* 0x0000003013077892 */ /* 0x000fe4000f8ec0ff */
[----:B------:R-:W-:Y:S01]  /*3950*/  ULOP3.LUT UR66, UR66, 0x480, URZ, 0xfc, !UPT ;  /* 0x0000048042427892 */ /* 0x000fe2000f8efcff */
[----:B------:R-:W-:Y:S01]  /*3960*/  MOV R14, UR13 ;  /* 0x0000000d000e7c02 */ /* 0x000fe20008000f00 */
        /* <DEDUP_REMOVED lines=15> */
[----:B------:R-:W-:Y:S02]  /*3a60*/  UPRMT UR67, UR66, 0x5410, UR67 ;  /* 0x0000541042437896 */ /* 0x000fe40008000043 */
[----:B------:R-:W-:Y:S02]  /*3a70*/  UPRMT UR65, UR64, 0x5410, UR65 ;  /* 0x0000541040417896 */ /* 0x000fe40008000041 */
[----:B------:R-:W-:Y:S02]  /*3a80*/  UPRMT UR63, UR62, 0x5410, UR12 ;  /* 0x000054103e3f7896 */ /* 0x000fe4000800000c */
[----:B------:R-:W-:Y:S02]  /*3a90*/  UPRMT UR57, UR56, 0x5410, UR4 ;  /* 0x0000541038397896 */ /* 0x000fe40008000004 */
[----:B------:R-:W-:-:S02]  /*3aa0*/  UPRMT UR55, UR9, 0x5410, UR54 ;  /* 0x0000541009377896 */ /* 0x000fc40008000036 */
[----:B------:R-:W-:Y:S02]  /*3ab0*/  UPRMT UR61, UR10, 0x5410, UR11 ;  /* 0x000054100a3d7896 */ /* 0x000fe4000800000b */
[----:B------:R-:W-:Y:S02]  /*3ac0*/  UPRMT UR59, UR5, 0x5410, UR6 ;  /* 0x00005410053b7896 */ /* 0x000fe40008000006 */
[----:B------:R-:W-:Y:S01]  /*3ad0*/  UPRMT UR53, UR7, 0x5410, UR8 ;  /* 0x0000541007357896 */ /* 0x000fe20008000008 */
[----:B------:R-:W-:Y:S01]  /*3ae0*/  UMOV UR66, URZ ;  /* 0x000000ff00427c82 */ /* 0x000fe20008000000 */
[----:B------:R-:W-:Y:S01]  /*3af0*/  UMOV UR64, URZ ;  /* 0x000000ff00407c82 */ /* 0x000fe20008000000 */
[----:B------:R-:W-:Y:S01]  /*3b00*/  UMOV UR62, URZ ;  /* 0x000000ff003e7c82 */ /* 0x000fe20008000000 */
[----:B------:R-:W-:Y:S01]  /*3b10*/  UMOV UR56, URZ ;  /* 0x000000ff00387c82 */ /* 0x000fe20008000000 */
[----:B------:R-:W-:-:S07]  /*3b20*/  UMOV UR54, URZ ;  /* 0x000000ff00367c82 */ /* 0x000fce0008000000 */
.L_x_68:
[----:B------:R-:W-:Y:S02]  /*3b30*/  LEA R0, R10, UR49, 0x3 ;  /* 0x000000310a007c11 */ /* 0x000fe4000f8e18ff */
[----:B------:R-:W-:Y:S02]  /*3b40*/  SHF.L.U32 R2, R9, 0x1f, RZ ;  /* 0x0000001f09027819 */ /* 0x000fe400000006ff */
[----:B------:R-:W-:Y:S01]  /*3b50*/  PLOP3.LUT P0, PT, PT, PT, UP3, 0x80, 0x8 ;  /* 0x000000000008781c */ /* 0x000fe20003f0f038 */
[----:B------:R-:W-:Y:S01]  /*3b60*/  VIADD R3, R0, 0x80 ;  /* 0x0000008000037836 */ /* 0x000fe20000000000 */
[----:B-1----:R-:W1:Y:S02]  /*3b70*/  SYNCS.PHASECHK.TRANS64.TRYWAIT P1, [R0+URZ+0x70], R2 ;  /* 0x00007002000075a7 */ /* 0x002e6400080211ff */
[----:B-1--4-:R-:W-:Y:S09]  /*3b80*/  @!P1 BRA `(.L_x_62) ;  /* 0x00000060008c9947 */ /* 0x012ff20003800000 */
.L_x_149:
[----:B------:R-:W-:Y:S01]  /*3b90*/  LEA R4, R10, UR49, 0x4 ;  /* 0x000000310a047c11 */ /* 0x000fe2000f8e20ff */
[----:B------:R-:W-:Y:S01]  /*3ba0*/  @UP3 ULEA UR4, UR46, UR49, 0x3 ;  /* 0x000000312e043291 */ /* 0x000fe2000f8e18ff */
[----:B------:R-:W-:Y:S02]  /*3bb0*/  R2UR UR5, R19 ;  /* 0x00000000130572ca */ /* 0x000fe400000e0000 */
[----:B------:R-:W-:Y:S02]  /*3bc0*/  PLOP3.LUT P2, PT, PT, PT, PT, 0x80, 0x8 ;  /* 0x000000000008781c */ /* 0x000fe40003f4f070 */
[----:B------:R-:W3:Y:S01]  /*3bd0*/  LDS.128 R4, [R4+0xe0] ;  /* 0x0000e00004047984 */ /* 0x000ee20000000c00 */
[----:B------:R-:W-:Y:S02]  /*3be0*/  PRMT R3, RZ, 0x654, R3 ;  /* 0x00000654ff037816 */ /* 0x000fe40000000003 */
[----:B-1----:R-:W-:Y:S01]  /*3bf0*/  @P0 SHF.L.U32 R2, R8, 0x1f, RZ ;  /* 0x0000001f08020819 */ /* 0x002fe200000006ff */
[----:B------:R-:W-:Y:S01]  /*3c00*/  @!PT LDS RZ, [RZ] ;  /* 0x00000000fffff984 */ /* 0x000fe20000000800 */
[----:B------:R-:W-:Y:S01]  /*3c10*/  @!PT LDS RZ, [RZ] ;  /* 0x00000000fffff984 */ /* 0x000fe20000000800 */
[----:B------:R-:W-:Y:S01]  /*3c20*/  @!PT LDS RZ, [RZ] ;  /* 0x00000000fffff984 */ /* 0x000fe20000000800 */
[----:B------:R-:W-:Y:S01]  /*3c30*/  @!PT LDS RZ, [RZ] ;  /* 0x00000000fffff984 */ /* 0x000fe20000000800 */
[----:B------:R1:W-:Y:S06]  /*3c40*/  MEMBAR.ALL.CTA ;  /* 0x0000000000007992 */ /* 0x0003ec0000008000 */
[----:B-1----:R-:W1:Y:S01]  /*3c50*/  FENCE.VIEW.ASYNC.S ;  /* 0x00000000000073c6 */ /* 0x002e620000000000 */
[----:B------:R-:W-:Y:S01]  /*3c60*/  SHF.L.U32 R0, R11, 0x1f, RZ ;  /* 0x0000001f0b007819 */ /* 0x000fe200000006ff */
[----:B------:R-:W-:-:S02]  /*3c70*/  ULEA UR6, UR5, UR49, 0x3 ;  /* 0x0000003105067291 */ /* 0x000fc4000f8e18ff */
[----:B------:R-:W-:-:S04]  /*3c80*/  ULEA UR44, UR5, UR45, 0x7 ;  /* 0x0000002d052c7291 */ /* 0x000fc8000f8e38ff */
[----:B------:R-:W-:Y:S01]  /*3c90*/  IMAD.U32 R13, RZ, RZ, UR6 ;  /* 0x00000006ff0d7e24 */ /* 0x000fe2000f8e00ff */
[----:B-1----:R1:W-:Y:S01]  /*3ca0*/  SYNCS.ARRIVE.TRANS64.RED.A1T0 RZ, [R3+URZ], RZ ;  /* 0x000000ff03ff79a7 */ /* 0x0023e200081004ff */
[----:B------:R1:W4:Y:S01]  /*3cb0*/  @P0 SYNCS.PHASECHK.TRANS64.TRYWAIT P2, [UR4], R2 ;  /* 0x00000002ff0005a7 */ /* 0x0003220008041104 */
[----:B---3--:R-:W-:Y:S01]  /*3cc0*/  LOP3.LUT P1, RZ, R6, 0x1, RZ, 0xc0, !PT ;  /* 0x0000000106ff7812 */ /* 0x008fe2000782c0ff */
[----:B------:R-:W3:Y:S02]  /*3cd0*/  SYNCS.PHASECHK.TRANS64.TRYWAIT P0, [UR6+0xa0], R0 ;  /* 0x0000a000ff0075a7 */ /* 0x000ee40008001106 */
[----:B-1-34-:R-:W-:Y:S10]  /*3ce0*/  @!P0 BRA `(.L_x_63) ;  /* 0x0000006000488947 */ /* 0x01aff40003800000 */
.L_x_151:
[----:B------:R-:W-:Y:S01]  /*3cf0*/  IADD3 R10, PT, PT, R10, 0x1, RZ ;  /* 0x000000010a0a7810 */ /* 0x000fe20007ffe0ff */
[----:B------:R-:W-:Y:S06]  /*3d00*/  BRA.U !UP3, `(.L_x_64) ;  /* 0x000000050b707547 */ /* 0x000fec000b800000 */
[----:B------:R-:W-:Y:S01]  /*3d10*/  R2UR UR48, R14 ;  /* 0x000000000e3072ca */ /* 0x000fe200000e0000 */
[----:B------:R-:W-:Y:S01]  /*3d20*/  UMOV UR9, URZ ;  /* 0x000000ff00097c82 */ /* 0x000fe20008000000 */
[----:B------:R-:W-:Y:S01]  /*3d30*/  R2UR UR47, R12 ;  /* 0x000000000c2f72ca */ /* 0x000fe200000e0000 */
[----:B------:R-:W-:-:S14]  /*3d40*/  UMOV UR5, UR46 ;  /* 0x0000002e00057c82 */ /* 0x000fdc0008000000 */
.L_x_67:
[----:B------:R-:W-:Y:S02]  /*3d50*/  UIADD3 UR48, UPT, UPT, UR48, 0x1, URZ ;  /* 0x0000000130307890 */ /* 0x000fe4000fffe0ff */
[----:B------:R-:W-:Y:S02]  /*3d60*/  ULEA UR7, UR5, UR49, 0x3 ;  /* 0x0000003105077291 */ /* 0x000fe4000f8e18ff */
[----:B------:R-:W-:Y:S01]  /*3d70*/  UISETP.NE.AND UP0, UPT, UR48, URZ, UPT ;  /* 0x000000ff3000728c */ /* 0x000fe2000bf05270 */
[----:B---34-:R-:W-:Y:S10]  /*3d80*/  @P2 BRA `(.L_x_65) ;  /* 0x00000000000c2947 */ /* 0x018ff40003800000 */
[----:B-1----:R-:W-:Y:S04]  /*3d90*/  SHF.L.U32 R2, R8, 0x1f, RZ ;  /* 0x0000001f08027819 */ /* 0x002fe800000006ff */
[----:B------:R-:W1:Y:S02]  /*3da0*/  SYNCS.PHASECHK.TRANS64.TRYWAIT P0, [UR7], R2 ;  /* 0x00000002ff0075a7 */ /* 0x000e640008001107 */
[----:B-1----:R-:W-:Y:S05]  /*3db0*/  @!P0 BRA `(.L_x_66) ;  /* 0x0000006000308947 */ /* 0x002fea0003800000 */
.L_x_65:
[----:B------:R-:W-:Y:S01]  /*3dc0*/  UISETP.NE.AND UP1, UPT, UR47, 0x1, UPT ;  /* 0x000000012f00788c */ /* 0x000fe2000bf25270 */
[----:B------:R-:W-:Y:S01]  /*3dd0*/  PLOP3.LUT P2, PT, PT, PT, PT, 0x80, 0x8 ;  /* 0x000000000008781c */ /* 0x000fe20003f4f070 */
[----:B------:R-:W-:Y:S01]  /*3de0*/  UIADD3 UR4, UPT, UPT, UR5, 0x1, URZ ;  /* 0x0000000105047890 */ /* 0x000fe2000fffe0ff */
[----:B------:R-:W-:Y:S01]  /*3df0*/  R2UR UR10, R17 ;  /* 0x00000000110a72ca */ /* 0x000fe200000e0000 */
[----:B------:R-:W-:Y:S01]  /*3e00*/  UIADD3 UR50, UPT, UPT, UR7, 0x10, URZ ;  /* 0x0000001007327890 */ /* 0x000fe2000fffe0ff */
[----:B------:R-:W-:Y:S01]  /*3e10*/  R2UR UR8, R18 ;  /* 0x00000000120872ca */ /* 0x000fe200000e0000 */
[----:B------:R-:W-:Y:S01]  /*3e20*/  UISETP.NE.AND UP2, UPT, UR4, 0x2, UPT ;  /* 0x000000020400788c */ /* 0x000fe2000bf45270 */
[----:B------:R-:W-:Y:S01]  /*3e30*/  PLOP3.LUT P0, PT, PT, PT, UP1, 0x80, 0x8 ;  /* 0x000000000008781c */ /* 0x000fe20003f0f018 */
[----:B------:R-:W-:Y:S01]  /*3e40*/  UIADD3 UR47, UPT, UPT, UR47, -0x1, URZ ;  /* 0xffffffff2f2f7890 */ /* 0x000fe2000fffe0ff */
[----:B------:R-:W-:Y:S01]  /*3e50*/  R2UR UR14, R16 ;  /* 0x00000000100e72ca */ /* 0x000fe200000e0000 */
[----:B------:R-:W-:Y:S01]  /*3e60*/  USEL UR6, URZ, 0x1, UP2 ;  /* 0x00000001ff067887 */ /* 0x000fe20009000000 */
[----:B------:R-:W-:Y:S01]  /*3e70*/  R2UR UR12, R15 ;  /* 0x000000000f0c72ca */ /* 0x000fe200000e0000 */
[----:B------:R-:W-:Y:S01]  /*3e80*/  USEL UR46, UR4, URZ, UP2 ;  /* 0x000000ff042e7287 */ /* 0x000fe20009000000 */
[----:B------:R-:W-:Y:S01]  /*3e90*/  UMOV UR11, 0x4008 ;  /* 0x00004008000b7882 */ /* 0x000fe20000000000 */
[----:B------:R-:W-:Y:S02]  /*3ea0*/  UMOV UR43, 0x4008 ;  /* 0x00004008002b7882 */ /* 0x000fe40000000000 */
[----:B------:R-:W-:Y:S01]  /*3eb0*/  @UP1 ULEA UR4, UR46, UR49, 0x3 ;  /* 0x000000312e041291 */ /* 0x000fe2000f8e18ff */
[----:B------:R-:W-:Y:S01]  /*3ec0*/  LOP3.LUT R8, R8, UR6, RZ, 0x3c, !PT ;  /* 0x0000000608087c12 */ /* 0x000fe2000f8e3cff */
[----:B------:R-:W-:Y:S02]  /*3ed0*/  ULEA UR10, UR5, UR10, 0x6 ;  /* 0x0000000a050a7291 */ /* 0x000fe4000f8e30ff */
[----:B------:R-:W-:Y:S01]  /*3ee0*/  ULEA UR8, UR5, UR8, 0x6 ;  /* 0x0000000805087291 */ /* 0x000fe2000f8e30ff */
[----:B-1----:R-:W-:Y:S01]  /*3ef0*/  @P0 SHF.L.U32 R0, R8, 0x1f, RZ ;  /* 0x0000001f08000819 */ /* 0x002fe200000006ff */
[----:B------:R-:W-:Y:S02]  /*3f00*/  UIADD3 UR42, UPT, UPT, UR10, 0x20, URZ ;  /* 0x000000200a2a7890 */ /* 0x000fe4000fffe0ff */
[----:B------:R-:W-:Y:S01]  /*3f10*/  UISETP.NE.U32.AND UP1, UPT, UR9, URZ, UPT ;  /* 0x000000ff0900728c */ /* 0x000fe2000bf25070 */
[----:B------:R3:W4:Y:S01]  /*3f20*/  @P0 SYNCS.PHASECHK.TRANS64.TRYWAIT P2, [UR4], R0 ;  /* 0x00000000ff0005a7 */ /* 0x0007220008041104 */
[----:B------:R-:W-:Y:S01]  /*3f30*/  UIADD3 UR40, UPT, UPT, UR8, 0x20, URZ ;  /* 0x0000002008287890 */ /* 0x000fe2000fffe0ff */
[----:B------:R1:W-:Y:S01]  /*3f40*/  UTCCP.T.S.4x32dp128bit tmem[UR45+0x100], gdesc[UR10] ;  /* 0x0001000a2d0079e7 */ /* 0x0003e20009100000 */
[----:B------:R-:W-:Y:S02]  /*3f50*/  ULEA UR6, UR5, UR14, 0xb ;  /* 0x0000000e05067291 */ /* 0x000fe4000f8e58ff */
[----:B------:R-:W-:Y:S01]  /*3f60*/  ULEA UR4, UR5, UR12, 0xb ;  /* 0x0000000c05047291 */ /* 0x000fe2000f8e58ff */
[----:B------:R2:W-:Y:S01]  /*3f70*/  UTCCP.T.S.4x32dp128bit tmem[UR45+0x104], gdesc[UR42] ;  /* 0x0001042a2d0079e7 */ /* 0x0005e20009100000 */
[----:B------:R-:W-:Y:S02]  /*3f80*/  UIADD3 UR38, UPT, UPT, UR6, 0x2, URZ ;  /* 0x0000000206267890 */ /* 0x000fe4000fffe0ff */
        /* <DEDUP_REMOVED lines=8> */
[----:B------:R-:W-:Y:S01]  /*4010*/  UIADD3 UR20, UPT, UPT, UR4, 0x402, URZ ;  /* 0x0000040204147890 */ /* 0x000fe2000fffe0ff */
[----:B-1----:R-:W-:Y:S01]  /*4020*/  R2UR UR10, R23 ;  /* 0x00000000170a72ca */ /* 0x002fe200000e0000 */
[----:B------:R-:W-:Y:S01]  /*4030*/  UIADD3 UR18, UPT, UPT, UR6, 0x404, URZ ;  /* 0x0000040406127890 */ /* 0x000fe2000fffe0ff */
[----:B------:R-:W-:Y:S01]  /*4040*/  R2UR UR11, R22 ;  /* 0x00000000160b72ca */ /* 0x000fe200000e0000 */
[----:B------:R-:W-:Y:S01]  /*4050*/  UIADD3 UR16, UPT, UPT, UR4, 0x404, URZ ;  /* 0x0000040404107890 */ /* 0x000fe2000fffe0ff */
[----:B--2---:R-:W-:Y:S01]  /*4060*/  R2UR UR42, R21 ;  /* 0x00000000152a72ca */ /* 0x004fe200000e0000 */
[----:B------:R-:W-:Y:S01]  /*4070*/  UIADD3 UR14, UPT, UPT, UR6, 0x406, URZ ;  /* 0x00000406060e7890 */ /* 0x000fe2000fffe0ff */
[----:B------:R-:W-:Y:S01]  /*4080*/  R2UR UR43, R20 ;  /* 0x00000000142b72ca */ /* 0x000fe200000e0000 */
[----:B------:R-:W-:Y:S01]  /*4090*/  UIADD3 UR12, UPT, UPT, UR4, 0x406, URZ ;  /* 0x00000406040c7890 */ /* 0x000fe2000fffe0ff */
[----:B------:R-:W-:Y:S01]  /*40a0*/  UMOV UR9, 0x4008 ;  /* 0x0000400800097882 */ /* 0x000fe20000000000 */
[----:B------:R-:W-:Y:S01]  /*40b0*/  UMOV UR41, 0x4008 ;  /* 0x0000400800297882 */ /* 0x000fe20000000000 */
[----:B------:R1:W-:Y:S01]  /*40c0*/  UTCCP.T.S.4x32dp128bit tmem[UR45+0x108], gdesc[UR8] ;  /* 0x000108082d0079e7 */ /* 0x0003e20009100000 */
[----:B------:R-:W-:Y:S01]  /*40d0*/  UTCCP.T.S.4x32dp128bit tmem[UR45+0x10c], gdesc[UR40] ;  /* 0x00010c282d0079e7 */ /* 0x000fe20009100000 */
[----:B------:R-:W-:Y:S01]  /*40e0*/  UMOV UR7, 0x40004040 ;  /* 0x4000404000077882 */ /* 0x000fe20000000000 */
        /* <DEDUP_REMOVED lines=15> */
[----:B-1----:R-:W-:Y:S02]  /*41e0*/  R2UR UR8, R25 ;  /* 0x00000000190872ca */ /* 0x002fe400000e0000 */
[----:B------:R-:W-:Y:S11]  /*41f0*/  R2UR UR9, R24 ;  /* 0x00000000180972ca */ /* 0x000ff600000e0000 */
[----:B------:R-:W-:Y:S02]  /*4200*/  @!UPT UIADD3 URZ, UPT, UPT, URZ, URZ, URZ ;  /* 0x000000fffffff290 */ /* 0x000fe4000fffe0ff */
[----:B------:R1:W-:Y:S01]  /*4210*/  UTCQMMA gdesc[UR4], gdesc[UR6], tmem[UR44], tmem[UR66], idesc[UR67], tmem[UR8], UP1 ;  /* 0x0008420604007dea */ /* 0x0003e2000880032c */
[----:B------:R3:W-:Y:S01]  /*4220*/  UTCQMMA gdesc[UR36], gdesc[UR38], tmem[UR44], tmem[UR64], idesc[UR65], tmem[UR42], UPT ;  /* 0x002a402624007dea */ /* 0x0007e2000b80032c */
[----:B------:R3:W-:Y:S01]  /*4230*/  UTCQMMA gdesc[UR32], gdesc[UR34], tmem[UR44], tmem[UR62], idesc[UR63], tmem[UR76], UPT ;  /* 0x004c3e2220007dea */ /* 0x0007e2000b80032c */
[----:B------:R3:W-:Y:S01]  /*4240*/  UTCQMMA gdesc[UR28], gdesc[UR30], tmem[UR44], tmem[UR60], idesc[UR61], tmem[UR74], UPT ;  /* 0x004a3c1e1c007dea */ /* 0x0007e2000b80032c */
[----:B------:R3:W-:Y:S01]  /*4250*/  UTCQMMA gdesc[UR24], gdesc[UR26], tmem[UR44], tmem[UR58], idesc[UR59], tmem[UR10], UPT ;  /* 0x000a3a1a18007dea */ /* 0x0007e2000b80032c */
[----:B------:R3:W-:Y:S01]  /*4260*/  UTCQMMA gdesc[UR20], gdesc[UR22], tmem[UR44], tmem[UR56], idesc[UR57], tmem[UR72], UPT ;  /* 0x0048381614007dea */ /* 0x0007e2000b80032c */
[----:B------:R3:W-:Y:S01]  /*4270*/  UTCQMMA gdesc[UR16], gdesc[UR18], tmem[UR44], tmem[UR54], idesc[UR55], tmem[UR70], UPT ;  /* 0x0046361210007dea */ /* 0x0007e2000b80032c */
[----:B------:R3:W-:Y:S01]  /*4280*/  UTCQMMA gdesc[UR12], gdesc[UR14], tmem[UR44], tmem[UR52], idesc[UR53], tmem[UR68], UPT ;  /* 0x0044340e0c007dea */ /* 0x0007e2000b80032c */
[----:B------:R3:W-:Y:S01]  /*4290*/  UTCBAR.MULTICAST [UR50], URZ, UR51 ;  /* 0x000000ff320073e9 */ /* 0x0007e20008000833 */
[----:B-1----:R-:W-:Y:S01]  /*42a0*/  UMOV UR9, 0x1 ;  /* 0x0000000100097882 */ /* 0x002fe20000000000 */
[----:B------:R-:W-:Y:S01]  /*42b0*/  UMOV UR5, UR46 ;  /* 0x0000002e00057c82 */ /* 0x000fe20008000000 */
[----:B------:R-:W-:Y:S05]  /*42c0*/  BRA.U UP0, `(.L_x_67) ;  /* 0xfffffff900a07547 */ /* 0x000fea000b83ffff */
.L_x_64:
[----:B------:R-:W-:Y:S02]  /*42d0*/  R2UR UR4, R19 ;  /* 0x00000000130472ca */ /* 0x000fe400000e0000 */
[----:B------:R-:W-:Y:S02]  /*42e0*/  R2UR UR5, R13 ;  /* 0x000000000d0572ca */ /* 0x000fe400000e0000 */
[----:B------:R-:W-:-:S04]  /*42f0*/  ISETP.NE.AND P0, PT, R10, 0x2, PT ;  /* 0x000000020a00780c */ /* 0x000fc80003f05270 */
[----:B-1-3--:R-:W-:Y:S02]  /*4300*/  SEL R0, RZ, 0x1, P0 ;  /* 0x00000001ff007807 */ /* 0x00afe40000000000 */
[----:B------:R-:W-:Y:S02]  /*4310*/  SEL R10, R10, RZ, P0 ;  /* 0x000000ff0a0a7207 */ /* 0x000fe40000000000 */
[----:B------:R-:W-:Y:S01]  /*4320*/  LOP3.LUT R9, R9, R0, RZ, 0x3c, !PT ;  /* 0x0000000009097212 */ /* 0x000fe200078e3cff */
[----:B------:R-:W-:Y:S02]  /*4330*/  UIADD3 UR4, UPT, UPT, UR4, 0x1, URZ ;  /* 0x0000000104047890 */ /* 0x000fe4000fffe0ff */
[----:B------:R-:W-:Y:S02]  /*4340*/  UIADD3 UR5, UPT, UPT, UR5, 0x90, URZ ;  /* 0x0000009005057890 */ /* 0x000fe4000fffe0ff */
[----:B------:R-:W-:-:S04]  /*4350*/  UISETP.NE.AND UP0, UPT, UR4, 0x2, UPT ;  /* 0x000000020400788c */ /* 0x000fc8000bf05270 */
[----:B------:R-:W-:Y:S02]  /*4360*/  USEL UR6, URZ, 0x1, UP0 ;  /* 0x00000001ff067887 */ /* 0x000fe40008000000 */
[----:B------:R-:W-:Y:S01]  /*4370*/  USEL UR4, UR4, URZ, UP0 ;  /* 0x000000ff04047287 */ /* 0x000fe20008000000 */
[----:B------:R1:W-:Y:S03]  /*4380*/  UTCBAR [UR5], URZ ;  /* 0x000000ff050073e9 */ /* 0x0003e600080000ff */
[----:B------:R-:W-:Y:S02]  /*4390*/  LOP3.LUT R11, R11, UR6, RZ, 0x3c, !PT ;  /* 0x000000060b0b7c12 */ /* 0x000fe4000f8e3cff */
[----:B------:R-:W-:Y:S01]  /*43a0*/  IMAD.U32 R19, RZ, RZ, UR4 ;  /* 0x00000004ff137e24 */ /* 0x000fe2000f8e00ff */
[----:B------:R-:W-:Y:S06]  /*43b0*/  @P1 BRA `(.L_x_68) ;  /* 0xfffffff400dc1947 */ /* 0x000fec000383ffff */
[----:B------:R-:W3:Y:S01]  /*43c0*/  S2UR UR7, SR_CgaCtaId ;  /* 0x00000000000779c3 */ /* 0x000ee20000008800 */
[----:B-1----:R-:W-:Y:S02]  /*43d0*/  R2UR UR5, R19 ;  /* 0x00000000130572ca */ /* 0x002fe400000e0000 */
[----:B------:R-:W-:Y:S01]  /*43e0*/  ELECT P0, URZ, PT ;  /* 0x0000000000ff782f */ /* 0x000fe20003800000 */
[----:B------:R-:W-:Y:S01]  /*43f0*/  IMAD.MOV.U32 R0, RZ, RZ, 0x1 ;  /* 0x00000001ff007424 */ /* 0x000fe200078e00ff */
[----:B------:R-:W-:Y:S01]  /*4400*/  UIADD3 UR49, UPT, UPT, UR49, 0xa0, URZ ;  /* 0x000000a031317890 */ /* 0x000fe2000fffe0ff */
[----:B------:R-:W-:Y:S01]  /*4410*/  SHF.L.U32 R2, R11, 0x1f, RZ ;  /* 0x0000001f0b027819 */ /* 0x000fe200000006ff */
[----:B------:R-:W-:Y:S01]  /*4420*/  UMOV UR4, 0x40 ;  /* 0x0000004000047882 */ /* 0x000fe20000000000 */
[----:B------:R-:W-:Y:S01]  /*4430*/  UVIRTCOUNT.DEALLOC.SMPOOL 0x80 ;  /* 0x000000800000784c */ /* 0x000fe20000000000 */
[----:B---3--:R-:W-:-:S05]  /*4440*/  ULEA UR7, UR7, UR4, 0x18 ;  /* 0x0000000407077291 */ /* 0x008fca000f8ec0ff */
[----:B------:R-:W-:-:S04]  /*4450*/  ULEA UR4, UR5, UR49, 0x3 ;  /* 0x0000003105047291 */ /* 0x000fc8000f8e18ff */
[----:B------:R1:W-:Y:S05]  /*4460*/  @P0 STS.U8 [UR7+0x1c], R0 ;  /* 0x00001c00ff000988 */ /* 0x0003ea0008000007 */
[----:B------:R-:W3:Y:S02]  /*4470*/  SYNCS.PHASECHK.TRANS64.TRYWAIT P0, [UR4], R2 ;  /* 0x00000002ff0075a7 */ /* 0x000ee40008001104 */
[----:B-1-3--:R-:W-:Y:S05]  /*4480*/  @!P0 BRA `(.L_x_69) ;  /* 0x0000005800948947 */ /* 0x00afea0003800000 */
.L_x_154:
[----:B------:R-:W-:-:S13]  /*4490*/  R2UR UR4, R19 ;  /* 0x00000000130472ca */ /* 0x000fda00000e0000 */
[----:B------:R-:W-:-:S04]  /*44a0*/  UIADD3 UR4, UPT, UPT, UR4, 0x1, URZ ;  /* 0x0000000104047890 */ /* 0x000fc8000fffe0ff */
[----:B------:R-:W-:-:S04]  /*44b0*/  UISETP.NE.AND UP0, UPT, UR4, 0x2, UPT ;  /* 0x000000020400788c */ /* 0x000fc8000bf05270 */
[----:B------:R-:W-:Y:S02]  /*44c0*/  USEL UR5, URZ, 0x1, UP0 ;  /* 0x00000001ff057887 */ /* 0x000fe40008000000 */
[----:B------:R-:W-:-:S04]  /*44d0*/  USEL UR4, UR4, URZ, UP0 ;  /* 0x000000ff04047287 */ /* 0x000fc80008000000 */
[----:B------:R-:W-:Y:S01]  /*44e0*/  ULEA UR4, UR4, UR49, 0x3 ;  /* 0x0000003104047291 */ /* 0x000fe2000f8e18ff */
[----:B-1----:R-:W-:-:S04]  /*44f0*/  LOP3.LUT R2, R11, UR5, RZ, 0x3c, !PT ;  /* 0x000000050b027c12 */ /* 0x002fc8000f8e3cff */
[----:B------:R-:W-:-:S04]  /*4500*/  SHF.L.U32 R2, R2, 0x1f, RZ ;  /* 0x0000001f02027819 */ /* 0x000fc800000006ff */
[----:B------:R-:W1:Y:S02]  /*4510*/  SYNCS.PHASECHK.TRANS64.TRYWAIT P0, [UR4], R2 ;  /* 0x00000002ff0075a7 */ /* 0x000e640008001104 */
[----:B-1----:R-:W-:Y:S05]  /*4520*/  @!P0 BRA `(.L_x_70) ;  /* 0x0000005800848947 */ /* 0x002fea0003800000 */
.L_x_156:
[----:B------:R-:W-:Y:S01]  /*4530*/  NOP ;  /* 0x0000000000007918 */ /* 0x000fe20000000000 */
[----:B-1----:R-:W1:Y:S01]  /*4540*/  LDS R0, [UR7+0x14] ;  /* 0x00001407ff007984 */ /* 0x002e620008000800 */
[----:B------:R-:W-:Y:S01]  /*4550*/  ULOP3.LUT UR4, UR45, 0xffff, URZ, 0xc0, !UPT ;  /* 0x0000ffff2d047892 */ /* 0x000fe2000f8ec0ff */
[----:B------:R-:W-:Y:S01]  /*4560*/  UMOV UR5, 0xffff ;  /* 0x0000ffff00057882 */ /* 0x000fe20000000000 */
[----:B------:R-:W-:Y:S02]  /*4570*/  UMOV UR6, 0x1 ;  /* 0x0000000100067882 */ /* 0x000fe40000000000 */
[----:B------:R-:W-:-:S04]  /*4580*/  USHF.R.U32.HI UR4, URZ, 0x5, UR4 ;  /* 0x00000005ff047899 */ /* 0x000fc80008011604 */
[----:B------:R-:W-:Y:S02]  /*4590*/  USHF.L.U32 UR5, UR5, UR4, URZ ;  /* 0x0000000405057299 */ /* 0x000fe400080006ff */
[----:B------:R-:W-:-:S04]  /*45a0*/  USHF.L.U32 UR4, UR6, UR4, URZ ;  /* 0x0000000406047299 */ /* 0x000fc800080006ff */
[----:B-1----:R-:W-:-:S04]  /*45b0*/  LOP3.LUT R0, R0, UR5, RZ, 0xc0, !PT ;  /* 0x0000000500007c12 */ /* 0x002fc8000f8ec0ff */
[----:B------:R-:W-:-:S13]  /*45c0*/  ISETP.NE.AND P0, PT, R0, UR5, PT ;  /* 0x0000000500007c0c */ /* 0x000fda000bf05270 */
[----:B------:R-:W-:Y:S05]  /*45d0*/  @P0 BRA `(.L_x_71) ;  /* 0x0000000000580947 */ /* 0x000fea0003800000 */
[----:B------:R-:W1:Y:S02]  /*45e0*/  LDS R0, [UR7+0x18] ;  /* 0x00001807ff007984 */ /* 0x000e640008000800 */
[----:B-1----:R-:W-:-:S04]  /*45f0*/  LOP3.LUT R0, R0, UR4, RZ, 0xc0, !PT ;  /* 0x0000000400007c12 */ /* 0x002fc8000f8ec0ff */
[----:B------:R-:W-:-:S13]  /*4600*/  ISETP.NE.AND P0, PT, R0, UR4, PT ;  /* 0x0000000400007c0c */ /* 0x000fda000bf05270 */
[----:B------:R-:W-:Y:S05]  /*4610*/  @P0 BRA `(.L_x_72) ;  /* 0x00000000003c0947 */ /* 0x000fea0003800000 */
[----:B------:R-:W1:Y:S01]  /*4620*/  S2R R2, SR_LANEID ;  /* 0x0000000000027919 */ /* 0x000e620000000000 */
[----:B------:R-:W-:-:S06]  /*4630*/  ULOP3.LUT UR5, URZ, UR5, URZ, 0x33, !UPT ;  /* 0x00000005ff057292 */ /* 0x000fcc000f8e33ff */
[----:B------:R-:W-:-:S04]  /*4640*/  IMAD.U32 R0, RZ, RZ, UR5 ;  /* 0x00000005ff007e24 */ /* 0x000fc8000f8e00ff */
[----:B------:R3:W2:Y:S02]  /*4650*/  REDUX UR8, R0 ;  /* 0x00000000000873c4 */ /* 0x0006a40000000000 */
[----:B------:R1:W-:Y:S01]  /*4660*/  UTCATOMSWS.AND URZ, UR5 ;  /* 0x0000000500ff79e3 */ /* 0x0003e20008000000 */
[----:B---3--:R-:W-:Y:S01]  /*4670*/  LOP3.LUT R0, RZ, UR4, RZ, 0x33, !PT ;  /* 0x00000004ff007c12 */ /* 0x008fe2000f8e33ff */
[----:B------:R-:W-:Y:S02]  /*4680*/  VOTEU.ANY UR4, UPT, PT ;  /* 0x0000000000047886 */ /* 0x000fe400038e0100 */
[----:B------:R-:W-:Y:S02]  /*4690*/  UFLO.U32 UR4, UR4 ;  /* 0x00000004000472bd */ /* 0x000fe400080e0000 */
[----:B------:R-:W3:Y:S04]  /*46a0*/  REDUX UR6, R0 ;  /* 0x00000000000673c4 */ /* 0x000ee80000000000 */
[----:B-1----:R-:W-:-:S02]  /*46b0*/  ISETP.EQ.U32.AND P0, PT, R2, UR4, PT ;  /* 0x0000000402007c0c */ /* 0x002fc4000bf02070 */
[----:B--2---:R-:W-:-:S11]  /*46c0*/  MOV R2, UR8 ;  /* 0x0000000800027c02 */ /* 0x004fd60008000f00 */
[----:B------:R1:W-:Y:S01]  /*46d0*/  @P0 ATOMS.AND RZ, [UR7+0x14], R2 ;  /* 0x00001402ffff098c */ /* 0x0003e2000a800007 */
[----:B---3--:R-:W-:-:S05]  /*46e0*/  IMAD.U32 R0, RZ, RZ, UR6 ;  /* 0x00000006ff007e24 */ /* 0x008fca000f8e00ff */
[----:B------:R1:W-:Y:S01]  /*46f0*/  @P0 ATOMS.AND RZ, [UR7+0x18], R0 ;  /* 0x00001800ffff098c */ /* 0x0003e2000a800007 */
[----:B------:R-:W-:Y:S05]  /*4700*/  BRA `(.L_x_73) ;  /* 0x0000000000147947 */ /* 0x000fea0003800000 */
.L_x_72:
[----:B------:R-:W-:Y:S02]  /*4710*/  MOV R2, 0x4730 ;  /* 0x0000473000027802 */ /* 0x000fe40000000f00 */
[----:B--2-45:R-:W-:Y:S05]  /*4720*/  CALL.REL.NOINC `($__internal_0_$__cuda_sm10x_tcgen05_guardrail_trap_col_being_dealloced_not_returned_by_alloc) ;  /* 0x0000005c006c7944 */ /* 0x034fea0003c00000 */
[----:B------:R-:W-:Y:S05]  /*4730*/  BRA `(.L_x_73) ;  /* 0x0000000000087947 */ /* 0x000fea0003800000 */
.L_x_71:
[----:B------:R-:W-:Y:S02]  /*4740*/  MOV R2, 0x4760 ;  /* 0x0000476000027802 */ /* 0x000fe40000000f00 */
[----:B--2-45:R-:W-:Y:S05]  /*4750*/  CALL.REL.NOINC `($__internal_2_$__cuda_sm10x_tcgen05_guardrail_trap_unallocated_columns_being_dealloced) ;  /* 0x0000005c00787944 */ /* 0x034fea0003c00000 */
.L_x_73:
[----:B------:R-:W-:Y:S01]  /*4760*/  NOP ;  /* 0x0000000000007918 */ /* 0x000fe20000000000 */
[----:B------:R-:W-:Y:S05]  /*4770*/  EXIT ;  /* 0x000000000000794d */ /* 0x000fea0003800000 */
.L_x_57:
[----:B------:R-:W-:-:S09]  /*4780*/  UISETP.NE.OR UP5, UPT, UR21, 0x3, !UP5 ;  /* 0x000000031500788c */ /* 0x000fd2000efa5670 */
[----:B------:R-:W-:Y:S05]  /*4790*/  BRA.U UP5, `(.L_x_74) ;  /* 0x0000000d05fc7547 */ /* 0x000fea000b800000 */
[----:B------:R-:W1:Y:S01]  /*47a0*/  LDC R0, c[0x0][0xf30] ;  /* 0x0003cc00ff007b82 */ /* 0x000e620000000800 */
[----:B------:R-:W-:Y:S01]  /*47b0*/  UMOV UR4, 0x400 ;  /* 0x0000040000047882 */ /* 0x000fe20000000000 */
[----:B------:R-:W-:Y:S01]  /*47c0*/  IMAD.MOV.U32 R32, RZ, RZ, 0x1 ;  /* 0x00000001ff207424 */ /* 0x000fe200078e00ff */
[----:B------:R-:W-:Y:S01]  /*47d0*/  ULEA UR4, UR59, UR4, 0x18 ;  /* 0x000000043b047291 */ /* 0x000fe2000f8ec0ff */
[----:B------:R-:W-:Y:S01]  /*47e0*/  CS2R R30, SRZ ;  /* 0x00000000001e7805 */ /* 0x000fe2000001ff00 */
[----:B------:R-:W-:Y:S01]  /*47f0*/  IMAD.MOV.U32 R27, RZ, RZ, 0x2000 ;  /* 0x00002000ff1b7424 */ /* 0x000fe200078e00ff */
[----:B------:R-:W-:Y:S02]  /*4800*/  UPLOP3.LUT UP0, UPT, UPT, UPT, UPT, 0x40, 0x4 ;  /* 0x000000000004789c */ /* 0x000fe40003f0e870 */
[----:B------:R-:W3:Y:S01]  /*4810*/  LDC R26, c[0x0][0x370] ;  /* 0x0000dc00ff1a7b82 */ /* 0x000ee20000000800 */
[----:B------:R-:W-:Y:S02]  /*4820*/  UIADD3 UR13, UPT, UPT, UR4, 0x38, URZ ;  /* 0x00000038040d7890 */ /* 0x000fe4000fffe0ff */
[----:B------:R-:W-:-:S02]  /*4830*/  UIADD3 UR33, UPT, UPT, UR4, 0x20, URZ ;  /* 0x0000002004217890 */ /* 0x000fc4000fffe0ff */
[----:B------:R-:W-:Y:S02]  /*4840*/  UIADD3 UR25, UPT, UPT, UR4, 0x28, URZ ;  /* 0x0000002804197890 */ /* 0x000fe4000fffe0ff */
[----:B------:R-:W-:Y:S01]  /*4850*/  UIADD3 UR17, UPT, UPT, UR4, 0x30, URZ ;  /* 0x0000003004117890 */ /* 0x000fe2000fffe0ff */
[----:B------:R-:W4:Y:S01]  /*4860*/  LDC R3, c[0x0][0xf0c] ;  /* 0x0003c300ff037b82 */ /* 0x000f220000000800 */
[----:B------:R-:W-:-:S07]  /*4870*/  UPRMT UR13, UR59, 0x654, UR13 ;  /* 0x000006543b0d7896 */ /* 0x000fce000800000d */
[----:B------:R-:W2:Y:S01]  /*4880*/  LDC R24, c[0x0][0xf20] ;  /* 0x0003c800ff187b82 */ /* 0x000ea20000000800 */
[----:B-1----:R-:W-:-:S07]  /*4890*/  ISETP.NE.AND P1, PT, R0, 0x1, PT ;  /* 0x000000010000780c */ /* 0x002fce0003f25270 */
[----:B------:R-:W1:Y:S08]  /*48a0*/  LDC.64 R34, c[0x0][0x348] ;  /* 0x0000d200ff227b82 */ /* 0x000e700000000a00 */
[----:B------:R-:W1:Y:S08]  /*48b0*/  LDC.64 R14, c[0x0][0xc88] ;  /* 0x00032200ff0e7b82 */ /* 0x000e700000000a00 */
[----:B------:R-:W1:Y:S08]  /*48c0*/  LDC.64 R18, c[0x0][0xf10] ;  /* 0x0003c400ff127b82 */ /* 0x000e700000000a00 */
[----:B------:R-:W1:Y:S08]  /*48d0*/  LDC.64 R6, c[0x0][0xf18] ;  /* 0x0003c600ff067b82 */ /* 0x000e700000000a00 */
[----:B------:R-:W1:Y:S08]  /*48e0*/  LDC.64 R4, c[0x0][0xf28] ;  /* 0x0003ca00ff047b82 */ /* 0x000e700000000a00 */
[----:B------:R-:W1:Y:S08]  /*48f0*/  LDC.64 R16, c[0x0][0xc90] ;  /* 0x00032400ff107b82 */ /* 0x000e700000000a00 */
[----:B--234-:R-:W1:Y:S02]  /*4900*/  LDC R25, c[0x0][0x374] ;  /* 0x0000dd00ff197b82 */ /* 0x01ce640000000800 */
.L_x_85:
[C---:B------:R-:W-:Y:S02]  /*4910*/  LEA R0, R31.reuse, UR4, 0x3 ;  /* 0x000000041f007c11 */ /* 0x040fe4000f8e18ff */
[----:B------:R-:W-:Y:S02]  /*4920*/  SHF.L.U32 R2, R30, 0x1f, RZ ;  /* 0x0000001f1e027819 */ /* 0x000fe400000006ff */
[----:B------:R-:W-:Y:S02]  /*4930*/  LEA R20, R31, UR4, 0x4 ;  /* 0x000000041f147c11 */ /* 0x000fe4000f8e20ff */
[----:B--2---:R-:W2:Y:S02]  /*4940*/  SYNCS.PHASECHK.TRANS64.TRYWAIT P0, [R0+URZ+0x70], R2 ;  /* 0x00007002000075a7 */ /* 0x004ea400080011ff */
[----:B--2---:R-:W-:Y:S05]  /*4950*/  @!P0 BRA `(.L_x_75) ;  /* 0x0000005400908947 */ /* 0x004fea0003800000 */
.L_x_157:
[----:B------:R-:W-:Y:S01]  /*4960*/  ISETP.GE.AND P0, PT, R40, 0x1, PT ;  /* 0x000000012800780c */ /* 0x000fe20003f06270 */
[----:B------:R-:W3:Y:S01]  /*4970*/  LDS.128 R20, [R20+0xe0] ;  /* 0x0000e00014147984 */ /* 0x000ee20000000c00 */
[----:B-1----:R-:W-:Y:S01]  /*4980*/  ISETP.NE.U32.AND P5, PT, R16, RZ, PT ;  /* 0x000000ff1000720c */ /* 0x002fe20003fa5070 */
[----:B--2---:R-:W-:Y:S01]  /*4990*/  VIADD R0, R0, 0x80 ;  /* 0x0000008000007836 */ /* 0x004fe20000000000 */
[----:B------:R-:W-:Y:S01]  /*49a0*/  ISETP.NE.U32.AND P4, PT, R16, RZ, PT ;  /* 0x000000ff1000720c */ /* 0x000fe20003f85070 */
[----:B------:R-:W-:Y:S01]  /*49b0*/  USHF.L.U32 UR35, UR20, 0x7, URZ ;  /* 0x0000000714237899 */ /* 0x000fe200080006ff */
[C---:B------:R-:W-:Y:S01]  /*49c0*/  ISETP.NE.AND.EX P5, PT, R17.reuse, RZ, PT, P5 ;  /* 0x000000ff1100720c */ /* 0x040fe20003fa5350 */
[----:B------:R-:W-:Y:S01]  /*49d0*/  USHF.L.U32 UR34, UR12, 0x7, URZ ;  /* 0x000000070c227899 */ /* 0x000fe200080006ff */
[----:B------:R-:W-:Y:S01]  /*49e0*/  PRMT R0, RZ, 0x654, R0 ;  /* 0x00000654ff007816 */ /* 0x000fe20000000000 */
[----:B------:R-:W-:Y:S01]  /*49f0*/  @!PT LDS RZ, [RZ] ;  /* 0x00000000fffff984 */ /* 0x000fe20000000800 */
[----:B------:R-:W-:Y:S01]  /*4a00*/  @!PT LDS RZ, [RZ] ;  /* 0x00000000fffff984 */ /* 0x000fe20000000800 */
[----:B------:R-:W-:Y:S01]  /*4a10*/  @!PT LDS RZ, [RZ] ;  /* 0x00000000fffff984 */ /* 0x000fe20000000800 */
[----:B------:R-:W-:Y:S01]  /*4a20*/  @!PT LDS RZ, [RZ] ;  /* 0x00000000fffff984 */ /* 0x000fe20000000800 */
[----:B------:R1:W-:Y:S06]  /*4a30*/  MEMBAR.ALL.CTA ;  /* 0x0000000000007992 */ /* 0x0003ec0000008000 */
[----:B-1----:R-:W1:Y:S01]  /*4a40*/  FENCE.VIEW.ASYNC.S ;  /* 0x00000000000073c6 */ /* 0x002e620000000000 */
[----:B------:R-:W-:Y:S02]  /*4a50*/  ISETP.NE.AND.EX P4, PT, R17, RZ, PT, P4 ;  /* 0x000000ff1100720c */ /* 0x000fe40003f85340 */
[----:B------:R-:W-:Y:S01]  /*4a60*/  SHF.L.U32 R28, R32, 0x1f, RZ ;  /* 0x0000001f201c7819 */ /* 0x000fe200000006ff */
[----:B-1----:R1:W-:Y:S01]  /*4a70*/  SYNCS.ARRIVE.TRANS64.RED.A1T0 RZ, [R0+URZ], RZ ;  /* 0x000000ff00ff79a7 */ /* 0x0023e200081004ff */
[----:B---3--:R-:W-:Y:S11]  /*4a80*/  LOP3.LUT P3, RZ, R22, 0x1, RZ, 0xc0, !PT ;  /* 0x0000000116ff7812 */ /* 0x008ff6000786c0ff */
[----:B------:R-:W-:Y:S02]  /*4a90*/  @!UPT UIADD3 URZ, UPT, UPT, URZ, URZ, URZ ;  /* 0x000000fffffff290 */ /* 0x000fe4000fffe0ff */
[----:B------:R-:W-:Y:S02]  /*4aa0*/  @P3 MOV R11, R20 ;  /* 0x00000014000b3202 */ /* 0x000fe40000000f00 */
[----:B------:R-:W-:Y:S01]  /*4ab0*/  @P3 LOP3.LUT R10, R21, 0xffff, RZ, 0xc0, !PT ;  /* 0x0000ffff150a3812 */ /* 0x000fe200078ec0ff */
[----:B-1----:R-:W-:Y:S06]  /*4ac0*/  @!P0 BRA `(.L_x_76) ;  /* 0x0000000000a48947 */ /* 0x002fec0003800000 */
[-C--:B------:R-:W-:Y:S01]  /*4ad0*/  IMAD.HI.U32 R0, R25, R7.reuse, RZ ;  /* 0x0000000719007227 */ /* 0x080fe200078e00ff */
[----:B------:R-:W-:Y:S02]  /*4ae0*/  ISETP.NE.AND P0, PT, R6, 0x1, PT ;  /* 0x000000010600780c */ /* 0x000fe40003f05270 */
[----:B------:R-:W-:Y:S01]  /*4af0*/  ISETP.NE.AND P2, PT, R40, 0x1, PT ;  /* 0x000000012800780c */ /* 0x000fe20003f45270 */
[----:B------:R-:W-:Y:S01]  /*4b00*/  IMAD.HI.U32 R9, R26, R18, RZ ;  /* 0x000000121a097227 */ /* 0x000fe200078e00ff */
[----:B------:R-:W-:Y:S02]  /*4b10*/  SHF.R.U32.HI R0, RZ, R24, R0 ;  /* 0x00000018ff007219 */ /* 0x000fe40000011600 */
[----:B------:R-:W-:Y:S01]  /*4b20*/  ISETP.NE.AND P6, PT, R3, 0x1, PT ;  /* 0x000000010300780c */ /* 0x000fe20003fc5270 */
[----:B------:R-:W-:Y:S01]  /*4b30*/  IMAD.HI.U32 R13, R10, R7, RZ ;  /* 0x000000070a0d7227 */ /* 0x000fe200078e00ff */
[----:B------:R-:W-:Y:S02]  /*4b40*/  SHF.R.U32.HI R9, RZ, R19, R9 ;  /* 0x00000013ff097219 */ /* 0x000fe40000011609 */
[----:B------:R-:W-:Y:S01]  /*4b50*/  SEL R0, R25, R0, !P0 ;  /* 0x0000000019007207 */ /* 0x000fe20004000000 */
[----:B------:R-:W-:Y:S01]  /*4b60*/  IMAD.HI.U32 R12, R11, R18, RZ ;  /* 0x000000120b0c7227 */ /* 0x000fe200078e00ff */
[----:B------:R-:W-:Y:S03]  /*4b70*/  SEL R9, R26, R9, !P6 ;  /* 0x000000091a097207 */ /* 0x000fe60007000000 */
[-C--:B------:R-:W-:Y:S01]  /*4b80*/  IMAD.HI.U32 R8, R0, R4.reuse, RZ ;  /* 0x0000000400087227 */ /* 0x080fe200078e00ff */
[----:B------:R-:W-:Y:S03]  /*4b90*/  SHF.R.U32.HI R12, RZ, R19, R12 ;  /* 0x00000013ff0c7219 */ /* 0x000fe6000001160c */
[----:B------:R-:W-:Y:S01]  /*4ba0*/  IMAD.HI.U32 R2, R9, R4, RZ ;  /* 0x0000000409027227 */ /* 0x000fe200078e00ff */
[-C--:B------:R-:W-:Y:S02]  /*4bb0*/  @P2 SHF.R.U32.HI R0, RZ, R5.reuse, R8 ;  /* 0x00000005ff002219 */ /* 0x080fe40000011608 */
[----:B------:R-:W-:Y:S02]  /*4bc0*/  SHF.R.U32.HI R8, RZ, R24, R13 ;  /* 0x00000018ff087219 */ /* 0x000fe4000001160d */
[----:B------:R-:W-:Y:S01]  /*4bd0*/  @P2 SHF.R.U32.HI R9, RZ, R5, R2 ;  /* 0x00000005ff092219 */ /* 0x000fe20000011602 */
[----:B------:R-:W-:Y:S01]  /*4be0*/  IMAD R0, R40, R0, RZ ;  /* 0x0000000028007224 */ /* 0x000fe200078e02ff */
[----:B------:R-:W-:Y:S02]  /*4bf0*/  SEL R8, R10, R8, !P0 ;  /* 0x000000080a087207 */ /* 0x000fe40004000000 */
[----:B------:R-:W-:Y:S01]  /*4c00*/  SEL R2, R11, R12, !P6 ;  /* 0x0000000c0b027207 */ /* 0x000fe20007000000 */
[----:B------:R-:W-:Y:S01]  /*4c10*/  IMAD R12, R40, R9, RZ ;  /* 0x00000009280c7224 */ /* 0x000fe200078e02ff */
[C---:B------:R-:W-:Y:S01]  /*4c20*/  ISETP.GE.AND P0, PT, R8.reuse, R0, PT ;  /* 0x000000000800720c */ /* 0x040fe20003f06270 */
[----:B------:R-:W-:Y:S03]  /*4c30*/  IMAD.HI.U32 R0, R8, R4, RZ ;  /* 0x0000000408007227 */ /* 0x000fe600078e00ff */
[----:B------:R-:W-:Y:S02]  /*4c40*/  ISETP.GE.OR P0, PT, R2, R12, P0 ;  /* 0x0000000c0200720c */ /* 0x000fe40000706670 */
[-C--:B------:R-:W-:Y:S04]  /*4c50*/  SHF.R.U32.HI R0, RZ, R5.reuse, R0 ;  /* 0x00000005ff007219 */ /* 0x080fe80000011600 */
[----:B------:R-:W-:Y:S05]  /*4c60*/  SEL R13, R8, R0, !P2 ;  /* 0x00000000080d7207 */ /* 0x000fea0005000000 */
[----:B------:R-:W-:Y:S02]  /*4c70*/  IMAD.MOV R12, RZ, RZ, -R13 ;  /* 0x000000ffff0c7224 */ /* 0x000fe400078e0a0d */
[----:B------:R-:W-:Y:S04]  /*4c80*/  @!P0 IMAD.HI.U32 R0, R2, R4, RZ ;  /* 0x0000000402008227 */ /* 0x000fe800078e00ff */
[----:B------:R-:W-:Y:S01]  /*4c90*/  IMAD R12, R40, R12, R8 ;  /* 0x0000000c280c7224 */ /* 0x000fe200078e0208 */
[----:B------:R-:W-:Y:S04]  /*4ca0*/  @!P0 SHF.R.U32.HI R0, RZ, R5, R0 ;  /* 0x00000005ff008219 */ /* 0x000fe80000011600 */
[----:B------:R-:W-:Y:S04]  /*4cb0*/  @!P0 SEL R0, R2, R0, !P2 ;  /* 0x0000000002008207 */ /* 0x000fe80005000000 */
[----:B------:R-:W-:Y:S01]  /*4cc0*/  @!P0 IADD3 R13, PT, PT, R13, -R0, RZ ;  /* 0x800000000d0d8210 */ /* 0x000fe20007ffe0ff */
[----:B------:R-:W-:Y:S01]  /*4cd0*/  @!P0 IMAD R0, R9, R12, R0 ;  /* 0x0000000c09008224 */ /* 0x000fe200078e0200 */
[----:B------:R-:W-:Y:S01]  /*4ce0*/  IADD3 R9, PT, PT, -R8, RZ, RZ ;  /* 0x000000ff08097210 */ /* 0x000fe20007ffe1ff */
[--C-:B------:R-:W-:Y:S02]  /*4cf0*/  IMAD.MOV R12, RZ, RZ, -R2.reuse ;  /* 0x000000ffff0c7224 */ /* 0x100fe400078e0a02 */
[----:B------:R-:W-:Y:S02]  /*4d00*/  @!P0 IMAD R8, R13, R40, R2 ;  /* 0x000000280d088224 */ /* 0x000fe400078e0202 */
[----:B------:R-:W-:Y:S02]  /*4d10*/  @!P0 IMAD.MOV.U32 R2, RZ, RZ, R0 ;  /* 0x000000ffff028224 */ /* 0x000fe400078e0000 */
[----:B------:R-:W-:Y:S02]  /*4d20*/  IMAD R11, R3, R12, R11 ;  /* 0x0000000c030b7224 */ /* 0x000fe400078e020b */
[----:B------:R-:W-:Y:S02]  /*4d30*/  IMAD R10, R6, R9, R10 ;  /* 0x00000009060a7224 */ /* 0x000fe400078e020a */
[----:B------:R-:W-:Y:S02]  /*4d40*/  IMAD R11, R2, R3, R11 ;  /* 0x00000003020b7224 */ /* 0x000fe400078e020b */
[----:B------:R-:W-:Y:S02]  /*4d50*/  IMAD R10, R8, R6, R10 ;  /* 0x00000006080a7224 */ /* 0x000fe400078e020a */
.L_x_76:
[----:B------:R-:W-:Y:S05]  /*4d60*/  BRA.U UP0, `(.L_x_77) ;  /* 0x0000000100107547 */ /* 0x000fea000b800000 */
[----:B------:R-:W-:Y:S04]  /*4d70*/  MOV R2, UR56 ;  /* 0x0000003800027c02 */ /* 0x000fe80008000f00 */
[----:B------:R-:W-:Y:S04]  /*4d80*/  SHF.L.U32 R2, R2, 0x1f, RZ ;  /* 0x0000001f02027819 */ /* 0x000fe800000006ff */
[----:B------:R-:W1:Y:S02]  /*4d90*/  SYNCS.PHASECHK.TRANS64.TRYWAIT P0, [UR4+0x68], R2 ;  /* 0x00006802ff0075a7 */ /* 0x000e640008001104 */
[----:B-1----:R-:W-:Y:S05]  /*4da0*/  @!P0 BRA `(.L_x_78) ;  /* 0x0000005000908947 */ /* 0x002fea0003800000 */
.L_x_77:
[----:B------:R-:W-:Y:S05]  /*4db0*/  @!P5 BRA `(.L_x_79) ;  /* 0x00000000002cd947 */ /* 0x000fea0003800000 */
[----:B------:R-:W-:Y:S01]  /*4dc0*/  ISETP.NE.U32.AND P0, PT, R14, RZ, PT ;  /* 0x000000ff0e00720c */ /* 0x000fe20003f05070 */
[----:B------:R-:W-:Y:S03]  /*4dd0*/  IMAD.MOV.U32 R88, RZ, RZ, 0x1 ;  /* 0x00000001ff587424 */ /* 0x000fe600078e00ff */
[----:B------:R-:W-:Y:S11]  /*4de0*/  ISETP.NE.AND.EX P0, PT, R15, RZ, PT, P0 ;  /* 0x000000ff0f00720c */ /* 0x000ff60003f05300 */
[----:B------:R-:W-:Y:S02]  /*4df0*/  @!UPT UIADD3 URZ, UPT, UPT, URZ, URZ, URZ ;  /* 0x000000fffffff290 */ /* 0x000fe4000fffe0ff */
[----:B------:R-:W2:Y:S01]  /*4e00*/  @P0 LDC.64 R8, c[0x0][0xc88] ;  /* 0x00032200ff080b82 */ /* 0x000ea20000000a00 */
[----:B-1----:R-:W-:Y:S04]  /*4e10*/  @P0 IMAD R0, R16, UR52, RZ ;  /* 0x0000003410000c24 */ /* 0x002fe8000f8e02ff */
[----:B--2---:R-:W-:Y:S04]  /*4e20*/  @P0 IMAD.WIDE R8, R0, 0x4, R8 ;  /* 0x0000000400080825 */ /* 0x004fe800078e0208 */
[----:B------:R-:W-:Y:S01]  /*4e30*/  HFMA2 R0, -RZ, RZ, 0, 5.9604644775390625e-08 ;  /* 0x00000001ff007431 */ /* 0x000fe200000001ff */
[----:B-----5:R2:W5:Y:S04]  /*4e40*/  @P0 LDG.E R49, desc[UR54][R8.64] ;  /* 0x0000003608310981 */ /* 0x020568000c1e1900 */
[----:B------:R-:W-:Y:S01]  /*4e50*/  @!P0 PRMT R88, R0, 0x7610, R88 ;  /* 0x0000761000588816 */ /* 0x000fe20000000058 */
[----:B--2---:R-:W3:Y:S06]  /*4e60*/  @!P0 LDC R49, c[0x0][0xc80] ;  /* 0x00032000ff318b82 */ /* 0x004eec0000000800 */
.L_x_79:
[----:B---3-5:R-:W-:Y:S01]  /*4e70*/  @!P4 FSETP.EQ.AND P0, PT, R49, RZ, PT ;  /* 0x000000ff3100c20b */ /* 0x028fe20003f02000 */
[----:B------:R-:W-:Y:S01]  /*4e80*/  @!UPT UIADD3 URZ, UPT, UPT, URZ, URZ, URZ ;  /* 0x000000fffffff290 */ /* 0x000fe2000fffe0ff */
[----:B------:R-:W-:Y:S11]  /*4e90*/  @!P4 BRA `(.L_x_80) ;  /* 0x000000000018c947 */ /* 0x000ff60003800000 */
[----:B------:R-:W-:Y:S02]  /*4ea0*/  LOP3.LUT P2, RZ, R88, 0xff, RZ, 0xc0, !PT ;  /* 0x000000ff58ff7812 */ /* 0x000fe4000784c0ff */
[----:B------:R-:W-:Y:S04]  /*4eb0*/  ISETP.NE.U32.AND P0, PT, R14, RZ, PT ;  /* 0x000000ff0e00720c */ /* 0x000fe80003f05070 */
[----:B------:R-:W-:Y:S04]  /*4ec0*/  ISETP.NE.AND.EX P0, PT, R15, RZ, PT, P0 ;  /* 0x000000ff0f00720c */ /* 0x000fe80003f05300 */
[----:B------:R-:W-:Y:S03]  /*4ed0*/  PLOP3.LUT P0, PT, P0, PT, PT, 0x8, 0x80 ;  /* 0x000000000080781c */ /* 0x000fe6000070e170 */
[----:B------:R-:W-:Y:S11]  /*4ee0*/  @P2 FSETP.EQ.AND P0, PT, R49, RZ, PT ;  /* 0x000000ff3100220b */ /* 0x000ff60003f02000 */
[----:B------:R-:W-:Y:S02]  /*4ef0*/  @!UPT UIADD3 URZ, UPT, UPT, URZ, URZ, URZ ;  /* 0x000000fffffff290 */ /* 0x000fe4000fffe0ff */
.L_x_80:
[----:B------:R-:W2:Y:S01]  /*4f00*/  SYNCS.PHASECHK.TRANS64.TRYWAIT P2, [UR4+0x40], R28 ;  /* 0x0000401cff0075a7 */ /* 0x000ea20008041104 */
[----:B------:R-:W-:Y:S04]  /*4f10*/  ELECT P4, URZ, PT ;  /* 0x0000000000ff782f */ /* 0x000fe80003880000 */
[----:B------:R-:W-:Y:S11]  /*4f20*/  PLOP3.LUT P4, PT, P0, P4, PT, 0xf2, 0x2f ;  /* 0x00000000002f781c */ /* 0x000ff60000789e72 */
[----:B------:R-:W-:Y:S02]  /*4f30*/  @!UPT UIADD3 URZ, UPT, UPT, URZ, URZ, URZ ;  /* 0x000000fffffff290 */ /* 0x000fe4000fffe0ff */
[----:B------:R-:W-:Y:S05]  /*4f40*/  @!P4 IADD3 R8, P0, PT, R34, 0x980, RZ ;  /* 0x000009802208c810 */ /* 0x000fea0007f1e0ff */
[----:B-1----:R-:W-:Y:S01]  /*4f50*/  @!P4 IMAD.X R2, RZ, RZ, R35, P0 ;  /* 0x000000ffff02c224 */ /* 0x002fe200000e0623 */
[----:B--2---:R-:W-:Y:S07]  /*4f60*/  @!P2 BRA `(.L_x_81) ;  /* 0x000000500038a947 */ /* 0x004fee0003800000 */
.L_x_160:
[----:B------:R-:W-:Y:S01]  /*4f70*/  @!P4 R2UR UR6, R8 ;  /* 0x000000000806c2ca */ /* 0x000fe200000e0000 */
[----:B------:R-:W-:Y:S01]  /*4f80*/  VOTEU.ALL UP0, P4 ;  /* 0x0000000000ff7886 */ /* 0x000fe20002000000 */
[----:B------:R-:W-:Y:S01]  /*4f90*/  @!P4 R2UR UR5, R2 ;  /* 0x000000000205c2ca */ /* 0x000fe200000e0000 */
[----:B-1----:R-:W-:Y:S01]  /*4fa0*/  @!P4 IMAD.MOV.U32 R0, RZ, RZ, 0x2000 ;  /* 0x00002000ff00c424 */ /* 0x002fe200078e00ff */
[----:B------:R-:W-:Y:S01]  /*4fb0*/  UMOV UR8, 0x0 ;  /* 0x0000000000087882 */ /* 0x000fe20000000000 */
[----:B------:R-:W-:Y:S01]  /*4fc0*/  UMOV UR9, 0x10000000 ;  /* 0x1000000000097882 */ /* 0x000fe20000000000 */
[----:B------:R-:W-:Y:S01]  /*4fd0*/  @!UP0 UIADD3 UR32, UPT, UPT, UR4, 0x200, URZ ;  /* 0x0000020004208890 */ /* 0x000fe2000fffe0ff */
[----:B------:R-:W-:Y:S01]  /*4fe0*/  VOTEU.ALL UP0, P4 ;  /* 0x0000000000ff7886 */ /* 0x000fe20002000000 */
[----:B------:R-:W-:Y:S05]  /*4ff0*/  UMOV UR36, UR52 ;  /* 0x0000003400247c82 */ /* 0x000fea0008000000 */
[----:B------:R-:W-:Y:S02]  /*5000*/  IMAD.U32 R8, RZ, RZ, UR6 ;  /* 0x00000006ff087e24 */ /* 0x000fe4000f8e00ff */
[----:B------:R-:W-:Y:S01]  /*5010*/  IMAD.U32 R9, RZ, RZ, UR5 ;  /* 0x00000005ff097e24 */ /* 0x000fe2000f8e00ff */
[----:B------:R-:W-:Y:S02]  /*5020*/  UPRMT UR5, UR59, 0x654, UR33 ;  /* 0x000006543b057896 */ /* 0x000fe40008000021 */
[----:B------:R-:W-:Y:S02]  /*5030*/  @!P4 R2UR UR6, R8 ;  /* 0x000000000806c2ca */ /* 0x000fe400000e0000 */
[----:B------:R-:W-:Y:S02]  /*5040*/  @!P4 R2UR UR7, R9 ;  /* 0x000000000907c2ca */ /* 0x000fe400000e0000 */
[----:B------:R-:W-:Y:S05]  /*5050*/  @!P4 IADD3 R8, P0, PT, R34, 0x980, RZ ;  /* 0x000009802208c810 */ /* 0x000fea0007f1e0ff */
[----:B------:R-:W-:Y:S06]  /*5060*/  @!P4 IMAD.X R2, RZ, RZ, R35, P0 ;  /* 0x000000ffff02c224 */ /* 0x000fec00000e0623 */
[----:B------:R1:W-:Y:S01]  /*5070*/  @!UP0 UTMALDG.3D [UR32], [UR6], desc[UR8] ;  /* 0x00000820060085b4 */ /* 0x0003e20008011000 */
[----:B------:R1:W-:Y:S01]  /*5080*/  @!P4 SYNCS.ARRIVE.TRANS64.RED.A0TR RZ, [UR4+0x20], R0 ;  /* 0x00002000ffffc9a7 */ /* 0x0003e20008300404 */
[----:B------:R-:W-:Y:S01]  /*5090*/  SYNCS.ARRIVE.TRANS64.RED.A1T0 RZ, [UR5], RZ ;  /* 0x000000ffffff79a7 */ /* 0x000fe20008100405 */
[----:B------:R-:W2:Y:S02]  /*50a0*/  SYNCS.PHASECHK.TRANS64.TRYWAIT P2, [UR4+0x48], R28 ;  /* 0x0000481cff0075a7 */ /* 0x000ea40008041104 */
[----:B-12---:R-:W-:Y:S05]  /*50b0*/  @!P2 BRA `(.L_x_82) ;  /* 0x0000004c00fca947 */ /* 0x006fea0003800000 */
.L_x_162:
[----:B------:R-:W-:Y:S01]  /*50c0*/  @!P4 R2UR UR6, R8 ;  /* 0x000000000806c2ca */ /* 0x000fe200000e0000 */
[----:B------:R-:W-:Y:S01]  /*50d0*/  VOTEU.ALL UP0, P4 ;  /* 0x0000000000ff7886 */ /* 0x000fe20002000000 */
[----:B------:R-:W-:Y:S01]  /*50e0*/  @!P4 R2UR UR5, R2 ;  /* 0x000000000205c2ca */ /* 0x000fe200000e0000 */
[----:B-1----:R-:W-:Y:S01]  /*50f0*/  @!P4 IMAD.MOV.U32 R0, RZ, RZ, 0x2000 ;  /* 0x00002000ff00c424 */ /* 0x002fe200078e00ff */
[----:B------:R-:W-:Y:S01]  /*5100*/  UMOV UR8, 0x0 ;  /* 0x0000000000087882 */ /* 0x000fe20000000000 */
[----:B------:R-:W-:Y:S01]  /*5110*/  UMOV UR9, 0x10000000 ;  /* 0x1000000000097882 */ /* 0x000fe20000000000 */
[----:B------:R-:W-:Y:S02]  /*5120*/  @!UP0 UIADD3 UR26, UPT, UPT, UR34, 0x20, URZ ;  /* 0x00000020221a8890 */ /* 0x000fe4000fffe0ff */
[----:B------:R-:W-:Y:S01]  /*5130*/  @!UP0 UIADD3 UR24, UPT, UPT, UR4, 0x2200, URZ ;  /* 0x0000220004188890 */ /* 0x000fe2000fffe0ff */
[----:B------:R-:W-:Y:S01]  /*5140*/  VOTEU.ALL UP0, P4 ;  /* 0x0000000000ff7886 */ /* 0x000fe20002000000 */
[----:B------:R-:W-:Y:S01]  /*5150*/  UMOV UR27, UR35 ;  /* 0x00000023001b7c82 */ /* 0x000fe20008000000 */
[----:B------:R-:W-:Y:S02]  /*5160*/  UMOV UR28, UR52 ;  /* 0x00000034001c7c82 */ /* 0x000fe40008000000 */
        /* <DEDUP_REMOVED lines=12> */
.L_x_164:
[----:B------:R-:W2:Y:S01]  /*5230*/  LDC.64 R12, c[0x0][0xf18] ;  /* 0x0003c600ff0c7b82 */ /* 0x000ea20000000a00 */
[----:B------:R-:W-:Y:S01]  /*5240*/  @!P4 R2UR UR5, R2 ;  /* 0x000000000205c2ca */ /* 0x000fe200000e0000 */
[----:B------:R-:W-:Y:S01]  /*5250*/  VOTEU.ALL UP0, P4 ;  /* 0x0000000000ff7886 */ /* 0x000fe20002000000 */
[----:B------:R-:W-:Y:S01]  /*5260*/  @!P4 R2UR UR6, R8 ;  /* 0x000000000806c2ca */ /* 0x000fe200000e0000 */
[----:B-1----:R-:W-:Y:S01]  /*5270*/  @!P4 IMAD.MOV.U32 R0, RZ, RZ, 0x2000 ;  /* 0x00002000ff00c424 */ /* 0x002fe200078e00ff */
[----:B------:R-:W-:Y:S03]  /*5280*/  UMOV UR8, 0x0 ;  /* 0x0000000000087882 */ /* 0x000fe60000000000 */
[----:B------:R-:W1:Y:S01]  /*5290*/  @!P1 LDC R2, c[0x0][0xf0c] ;  /* 0x0003c300ff029b82 */ /* 0x000e620000000800 */
[----:B------:R-:W-:Y:S01]  /*52a0*/  @!UP0 UIADD3 UR18, UPT, UPT, UR34, 0x40, URZ ;  /* 0x0000004022128890 */ /* 0x000fe2000fffe0ff */
[----:B------:R-:W-:Y:S01]  /*52b0*/  @P3 SHF.R.U32.HI R29, RZ, 0x10, R21 ;  /* 0x00000010ff1d3819 */ /* 0x000fe20000011615 */
[----:B------:R-:W-:Y:S01]  /*52c0*/  @!UP0 UIADD3 UR16, UPT, UPT, UR4, 0x4200, URZ ;  /* 0x0000420004108890 */ /* 0x000fe2000fffe0ff */
[----:B------:R-:W-:Y:S01]  /*52d0*/  VIADD R31, R31, 0x1 ;  /* 0x000000011f1f7836 */ /* 0x000fe20000000000 */
[----:B------:R-:W-:Y:S01]  /*52e0*/  VOTEU.ALL UP0, P4 ;  /* 0x0000000000ff7886 */ /* 0x000fe20002000000 */
[----:B------:R-:W-:Y:S01]  /*52f0*/  UMOV UR9, 0x10000000 ;  /* 0x1000000000097882 */ /* 0x000fe20000000000 */
[----:B------:R-:W-:Y:S01]  /*5300*/  UMOV UR19, UR35 ;  /* 0x0000002300137c82 */ /* 0x000fe20008000000 */
[----:B------:R-:W-:Y:S01]  /*5310*/  IMAD.U32 R9, RZ, RZ, UR5 ;  /* 0x00000005ff097e24 */ /* 0x000fe2000f8e00ff */
[----:B------:R-:W-:Y:S01]  /*5320*/  UMOV UR20, UR52 ;  /* 0x0000003400147c82 */ /* 0x000fe20008000000 */
[----:B------:R-:W-:Y:S01]  /*5330*/  IMAD.U32 R8, RZ, RZ, UR6 ;  /* 0x00000006ff087e24 */ /* 0x000fe2000f8e00ff */
[----:B------:R-:W-:Y:S02]  /*5340*/  UPRMT UR5, UR59, 0x654, UR17 ;  /* 0x000006543b057896 */ /* 0x000fe40008000011 */
[----:B------:R-:W-:Y:S02]  /*5350*/  @!P4 R2UR UR7, R9 ;  /* 0x000000000907c2ca */ /* 0x000fe400000e0000 */
[----:B------:R-:W-:Y:S02]  /*5360*/  @!P4 R2UR UR6, R8 ;  /* 0x000000000806c2ca */ /* 0x000fe400000e0000 */
[----:B------:R-:W3:Y:S11]  /*5370*/  LDC.64 R8, c[0x0][0xf10] ;  /* 0x0003c400ff087b82 */ /* 0x000ef60000000a00 */
[----:B------:R4:W-:Y:S01]  /*5380*/  @!UP0 UTMALDG.3D [UR16], [UR6], desc[UR8] ;  /* 0x00000810060085b4 */ /* 0x0009e20008011000 */
[----:B------:R5:W-:Y:S01]  /*5390*/  @!P4 SYNCS.ARRIVE.TRANS64.RED.A0TR RZ, [UR4+0x30], R0 ;  /* 0x00003000ffffc9a7 */ /* 0x000be20008300404 */
[C---:B---3--:R-:W-:Y:S01]  /*53a0*/  @!P1 IMAD.HI.U32 R8, R11.reuse, R8, RZ ;  /* 0x000000080b089227 */ /* 0x048fe200078e00ff */
[----:B--2---:R-:W-:Y:S02]  /*53b0*/  @!P1 ISETP.NE.AND P0, PT, R12, 0x1, PT ;  /* 0x000000010c00980c */ /* 0x004fe40003f05270 */
[----:B-1----:R-:W-:Y:S01]  /*53c0*/  @!P1 ISETP.NE.AND P2, PT, R2, 0x1, PT ;  /* 0x000000010200980c */ /* 0x002fe20003f45270 */
[----:B------:R-:W-:Y:S01]  /*53d0*/  SYNCS.ARRIVE.TRANS64.RED.A1T0 RZ, [UR5], RZ ;  /* 0x000000ffffff79a7 */ /* 0x000fe20008100405 */
[C---:B------:R-:W-:Y:S01]  /*53e0*/  @!P1 IMAD.HI.U32 R13, R10.reuse, R13, RZ ;  /* 0x0000000d0a0d9227 */ /* 0x040fe200078e00ff */
[----:B------:R-:W-:Y:S04]  /*53f0*/  @!P1 SHF.R.U32.HI R8, RZ, R9, R8 ;  /* 0x00000009ff089219 */ /* 0x000fe80000011608 */
[----:B------:R-:W-:Y:S01]  /*5400*/  @!P1 SEL R8, R11, R8, !P2 ;  /* 0x000000080b089207 */ /* 0x000fe20005000000 */
[----:B------:R-:W1:Y:S01]  /*5410*/  SYNCS.PHASECHK.TRANS64.TRYWAIT P5, [UR4+0x58], R28 ;  /* 0x0000581cff0075a7 */ /* 0x000e6200080a1104 */
[----:B-----5:R-:W2:Y:S02]  /*5420*/  @!P1 LDC R0, c[0x0][0xf20] ;  /* 0x0003c800ff009b82 */ /* 0x020ea40000000800 */
[----:B--2---:R-:W-:Y:S04]  /*5430*/  @!P1 SHF.R.U32.HI R0, RZ, R0, R13 ;  /* 0x00000000ff009219 */ /* 0x004fe8000001160d */
[----:B------:R-:W-:Y:S05]  /*5440*/  @!P1 SEL R9, R10, R0, !P0 ;  /* 0x000000000a099207 */ /* 0x000fea0004000000 */
[----:B------:R-:W-:Y:S02]  /*5450*/  @!P1 IMAD.IADD R0, R9, 0x1, -R8 ;  /* 0x0000000109009824 */ /* 0x000fe400078e0a08 */
[----:B------:R-:W-:Y:S02]  /*5460*/  @!P1 IMAD.IADD R8, R8, 0x1, -R9 ;  /* 0x0000000108089824 */ /* 0x000fe400078e0a09 */
[----:B------:R-:W-:Y:S02]  /*5470*/  @!P1 IMAD R11, R0, R2, R11 ;  /* 0x00000002000b9224 */ /* 0x000fe400078e020b */
[----:B------:R-:W-:Y:S01]  /*5480*/  @!P1 IMAD R10, R8, R12, R10 ;  /* 0x0000000c080a9224 */ /* 0x000fe200078e020a */
[----:B-1--4-:R-:W-:Y:S06]  /*5490*/  @!P5 BRA `(.L_x_84) ;  /* 0x0000004c0034d947 */ /* 0x012fec0003800000 */
.L_x_166:
[----:B------:R-:W-:Y:S01]  /*54a0*/  @!P4 IADD3 R2, P0, PT, R34, 0x980, RZ ;  /* 0x000009802202c810 */ /* 0x000fe20007f1e0ff */
[----:B------:R-:W-:Y:S01]  /*54b0*/  VOTEU.ALL UP0, P4 ;  /* 0x0000000000ff7886 */ /* 0x000fe20002000000 */
[----:B------:R-:W-:Y:S01]  /*54c0*/  UMOV UR14, 0x0 ;  /* 0x00000000000e7882 */ /* 0x000fe20000000000 */
[----:B------:R-:W-:Y:S01]  /*54d0*/  UMOV UR15, 0x10000000 ;  /* 0x10000000000f7882 */ /* 0x000fe20000000000 */
[----:B------:R-:W-:Y:S01]  /*54e0*/  @!P4 R2UR UR6, R2 ;  /* 0x000000000206c2ca */ /* 0x000fe200000e0000 */
[----:B-1----:R-:W-:Y:S01]  /*54f0*/  @!P4 IMAD.X R0, RZ, RZ, R35, P0 ;  /* 0x000000ffff00c224 */ /* 0x002fe200000e0623 */
[----:B------:R-:W-:Y:S01]  /*5500*/  @!UP0 UIADD3 UR10, UPT, UPT, UR34, 0x60, URZ ;  /* 0x00000060220a8890 */ /* 0x000fe2000fffe0ff */
[----:B------:R-:W-:Y:S01]  /*5510*/  IMAD.IADD R2, R10, 0x1, R86 ;  /* 0x000000010a027824 */ /* 0x000fe200078e0256 */
[----:B------:R-:W-:Y:S01]  /*5520*/  @!UP0 UIADD3 UR8, UPT, UPT, UR4, 0x6200, URZ ;  /* 0x0000620004088890 */ /* 0x000fe2000fffe0ff */
[----:B------:R-:W-:Y:S01]  /*5530*/  ISETP.NE.AND P0, PT, R31, 0x2, PT ;  /* 0x000000021f00780c */ /* 0x000fe20003f05270 */
[----:B------:R-:W-:Y:S01]  /*5540*/  @!UP0 UIADD3 UR9, UPT, UPT, UR4, 0x38, URZ ;  /* 0x0000003804098890 */ /* 0x000fe2000fffe0ff */
[----:B------:R-:W-:Y:S01]  /*5550*/  @!P4 R2UR UR5, R0 ;  /* 0x000000000005c2ca */ /* 0x000fe200000e0000 */
[----:B------:R-:W-:Y:S01]  /*5560*/  VOTEU.ALL UP0, P4 ;  /* 0x0000000000ff7886 */ /* 0x000fe20002000000 */
[----:B------:R-:W-:Y:S01]  /*5570*/  UMOV UR11, UR35 ;  /* 0x00000023000b7c82 */ /* 0x000fe20008000000 */
[----:B------:R-:W-:Y:S01]  /*5580*/  UMOV UR12, UR52 ;  /* 0x00000034000c7c82 */ /* 0x000fe20008000000 */
[----:B------:R-:W-:Y:S01]  /*5590*/  IMAD.IADD R0, R11, 0x1, R87 ;  /* 0x000000010b007824 */ /* 0x000fe200078e0257 */
[----:B------:R-:W-:Y:S01]  /*55a0*/  @P3 R2UR UR52, R29 ;  /* 0x000000001d3432ca */ /* 0x000fe200000e0000 */
[----:B------:R-:W-:Y:S01]  /*55b0*/  IMAD.U32 R8, RZ, RZ, UR6 ;  /* 0x00000006ff087e24 */ /* 0x000fe2000f8e00ff */
[----:B------:R-:W-:Y:S02]  /*55c0*/  LOP3.LUT R32, R32, 0x1, RZ, 0x3c, !PT ;  /* 0x0000000120207812 */ /* 0x000fe400078e3cff */
[----:B------:R-:W-:Y:S02]  /*55d0*/  R2UR UR20, R0 ;  /* 0x00000000001472ca */ /* 0x000fe400000e0000 */
[----:B------:R-:W-:Y:S02]  /*55e0*/  @!P4 R2UR UR6, R8 ;  /* 0x000000000806c2ca */ /* 0x000fe400000e0000 */
[----:B------:R-:W-:Y:S01]  /*55f0*/  IMAD.U32 R9, RZ, RZ, UR5 ;  /* 0x00000005ff097e24 */ /* 0x000fe2000f8e00ff */
[----:B------:R-:W-:Y:S02]  /*5600*/  SEL R0, RZ, 0x1, P0 ;  /* 0x00000001ff007807 */ /* 0x000fe40000000000 */
[----:B------:R-:W-:Y:S02]  /*5610*/  SEL R31, R31, RZ, P0 ;  /* 0x000000ff1f1f7207 */ /* 0x000fe40000000000 */
[----:B------:R-:W-:Y:S02]  /*5620*/  @!P4 R2UR UR7, R9 ;  /* 0x000000000907c2ca */ /* 0x000fe400000e0000 */
[----:B------:R-:W-:Y:S11]  /*5630*/  LOP3.LUT R30, R30, R0, RZ, 0x3c, !PT ;  /* 0x000000001e1e7212 */ /* 0x000ff600078e3cff */
[----:B------:R1:W-:Y:S01]  /*5640*/  @!UP0 UTMALDG.3D [UR8], [UR6], desc[UR14] ;  /* 0x00000e08060085b4 */ /* 0x0003e20008011000 */
[----:B------:R2:W-:Y:S01]  /*5650*/  @!P4 SYNCS.ARRIVE.TRANS64.RED.A0TR RZ, [UR4+0x38], R27 ;  /* 0x0000381bffffc9a7 */ /* 0x0005e20008300404 */
[----:B------:R-:W-:Y:S01]  /*5660*/  UPLOP3.LUT UP0, UPT, UPT, UPT, UPT, 0x80, 0x8 ;  /* 0x000000000008789c */ /* 0x000fe20003f0f070 */
[----:B------:R-:W-:Y:S01]  /*5670*/  SYNCS.ARRIVE.TRANS64.RED.A1T0 RZ, [UR13], RZ ;  /* 0x000000ffffff79a7 */ /* 0x000fe2000810040d */
[----:B-1----:R-:W-:Y:S01]  /*5680*/  R2UR UR12, R2 ;  /* 0x00000000020c72ca */ /* 0x002fe200000e0000 */
[----:B------:R-:W-:Y:S03]  /*5690*/  @!UPT UIADD3 URZ, UPT, UPT, URZ, URZ, URZ ;  /* 0x000000fffffff290 */ /* 0x000fe6000fffe0ff */
[----:B------:R-:W-:Y:S11]  /*56a0*/  @P3 BRA `(.L_x_85) ;  /* 0xfffffff000983947 */ /* 0x000ff6000383ffff */
[----:B------:R-:W-:-:S04]  /*56b0*/  SHF.L.U32 R2, R32, 0x1f, RZ ;  /* 0x0000001f20027819 */ /* 0x000fc800000006ff */
[----:B------:R-:W1:Y:S02]  /*56c0*/  SYNCS.PHASECHK.TRANS64.TRYWAIT P0, [UR4+0x40], R2 ;  /* 0x00004002ff0075a7 */ /* 0x000e640008001104 */
[----:B-1----:R-:W-:Y:S05]  /*56d0*/  @!P0 BRA `(.L_x_86) ;  /* 0x0000004800bc8947 */ /* 0x002fea0003800000 */
.L_x_168:
[----:B------:R-:W3:Y:S02]  /*56e0*/  SYNCS.PHASECHK.TRANS64.TRYWAIT P0, [UR4+0x48], R2 ;  /* 0x00004802ff0075a7 */ /* 0x000ee40008001104 */
[----:B---3--:R-:W-:Y:S05]  /*56f0*/  @!P0 BRA `(.L_x_87) ;  /* 0x0000004800cc8947 */ /* 0x008fea0003800000 */
.L_x_170:
[----:B------:R-:W3:Y:S02]  /*5700*/  SYNCS.PHASECHK.TRANS64.TRYWAIT P0, [UR4+0x50], R2 ;  /* 0x00005002ff0075a7 */ /* 0x000ee40008001104 */
[----:B---3--:R-:W-:Y:S05]  /*5710*/  @!P0 BRA `(.L_x_88) ;  /* 0x0000004800dc8947 */ /* 0x008fea0003800000 */
.L_x_172:
[----:B-1----:R-:W-:-:S07]  /*5720*/  MOV R0, UR4 ;  /* 0x0000000400007c02 */ /* 0x002fce0008000f00 */
.L_x_89:
[----:B-1----:R-:W-:-:S04]  /*5730*/  SHF.L.U32 R2, R32, 0x1f, RZ ;  /* 0x0000001f20027819 */ /* 0x002fc800000006ff */
[----:B------:R1:W3:Y:S03]  /*5740*/  SYNCS.PHASECHK.TRANS64.TRYWAIT P0, [R0+URZ+0x58], R2 ;  /* 0x00005802000075a7 */ /* 0x0002e600080011ff */
[----:B---3--:R-:W-:Y:S05]  /*5750*/  @!P0 NANOSLEEP.SYNCS 0x989680 ;  /* 0x009896800000895d */ /* 0x008fea0003900000 */
[----:B------:R-:W3:Y:S02]  /*5760*/  @!P0 SYNCS.PHASECHK.TRANS64 P0, [R0+URZ+0x58], R2 ;  /* 0x00005802000085a7 */ /* 0x000ee400080010ff */
[----:B---3--:R-:W-:Y:S05]  /*5770*/  @P0 EXIT ;  /* 0x000000000000094d */ /* 0x008fea0003800000 */
[----:B------:R-:W-:Y:S05]  /*5780*/  BRA `(.L_x_89) ;  /* 0xfffffffc00e87947 */ /* 0x000fea000383ffff */
.L_x_74:
[----:B------:R-:W-:-:S06]  /*5790*/  UISETP.GE.AND UP0, UPT, UR21, 0x4, UPT ;  /* 0x000000041500788c */ /* 0x000fcc000bf06270 */
[----:B------:R-:W-:-:S13]  /*57a0*/  PLOP3.LUT P0, PT, PT, PT, UP0, 0x80, 0x8 ;  /* 0x000000000008781c */ /* 0x000fda0003f0f008 */
[----:B------:R-:W-:Y:S05]  /*57b0*/  @!P0 EXIT ;  /* 0x000000000000894d */ /* 0x000fea0003800000 */
[----:B------:R-:W-:Y:S01]  /*57c0*/  BAR.SYNC.DEFER_BLOCKING 0x6, 0xa0 ;  /* 0x0182800000007b1d */ /* 0x000fe20000010000 */
[C---:B------:R-:W-:Y:S01]  /*57d0*/  IMAD.SHL.U32 R2, R101.reuse, 0x20, RZ ;  /* 0x0000002065027824 */ /* 0x040fe200078e00ff */
[C---:B------:R-:W-:Y:S01]  /*57e0*/  SHF.L.U32 R46, R101.reuse, 0x10, RZ ;  /* 0x00000010652e7819 */ /* 0x040fe200000006ff */
[C---:B------:R-:W-:Y:S01]  /*57f0*/  IMAD.SHL.U32 R100, R101.reuse, 0x4, RZ ;  /* 0x0000000465647824 */ /* 0x040fe200078e00ff */
[C---:B------:R-:W-:Y:S01]  /*5800*/  LOP3.LUT R102, R101.reuse, 0x60, RZ, 0xc0, !PT ;  /* 0x0000006065667812 */ /* 0x040fe200078ec0ff */
[----:B------:R-:W-:Y:S01]  /*5810*/  HFMA2 R97, -RZ, RZ, 0, 5.9604644775390625e-08 ;  /* 0x00000001ff617431 */ /* 0x000fe200000001ff */
[----:B------:R-:W-:Y:S02]  /*5820*/  UMOV UR36, 0x400 ;  /* 0x0000040000247882 */ /* 0x000fe40000000000 */
[----:B------:R-:W1:Y:S01]  /*5830*/  LDC R91, c[0x0][0x370] ;  /* 0x0000dc00ff5b7b82 */ /* 0x000e620000000800 */
[----:B------:R-:W-:Y:S01]  /*5840*/  ULEA UR36, UR59, UR36, 0x18 ;  /* 0x000000243b247291 */ /* 0x000fe2000f8ec0ff */
[----:B------:R-:W-:Y:S01]  /*5850*/  LOP3.LUT R3, R2, 0xc0, RZ, 0xc0, !PT ;  /* 0x000000c002037812 */ /* 0x000fe200078ec0ff */
[----:B------:R-:W-:Y:S01]  /*5860*/  HFMA2 R95, -RZ, RZ, 0, 0 ;  /* 0x00000000ff5f7431 */ /* 0x000fe200000001ff */
[----:B------:R-:W-:Y:S01]  /*5870*/  LOP3.LUT R99, R101, 0x2, RZ, 0xc0, !PT ;  /* 0x0000000265637812 */ /* 0x000fe200078ec0ff */
[----:B------:R-:W-:Y:S01]  /*5880*/  UIADD3 UR4, UPT, UPT, UR36, 0x200, URZ ;  /* 0x0000020024047890 */ /* 0x000fe2000fffe0ff */
[----:B------:R-:W-:Y:S01]  /*5890*/  LOP3.LUT R100, R3, 0x18, R100, 0xf8, !PT ;  /* 0x0000001803647812 */ /* 0x000fe200078ef864 */
[----:B------:R-:W-:Y:S01]  /*58a0*/  IMAD.MOV.U32 R45, RZ, RZ, RZ ;  /* 0x000000ffff2d7224 */ /* 0x000fe200078e00ff */
[----:B------:R-:W3:Y:S01]  /*58b0*/  LDC R42, c[0x0][0xf0c] ;  /* 0x0003c300ff2a7b82 */ /* 0x000ee20000000800 */
[----:B------:R-:W-:Y:S01]  /*58c0*/  LOP3.LUT R46, R46, 0x600000, RZ, 0xc0, !PT ;  /* 0x006000002e2e7812 */ /* 0x000fe200078ec0ff */
[----:B------:R-:W-:Y:S01]  /*58d0*/  IMAD.MOV.U32 R105, RZ, RZ, RZ ;  /* 0x000000ffff697224 */ /* 0x000fe200078e00ff */
[----:B------:R-:W-:Y:S01]  /*58e0*/  LOP3.LUT R100, R100, 0xf20, R2, 0xf8, !PT ;  /* 0x00000f2064647812 */ /* 0x000fe200078ef802 */
[----:B------:R-:W-:Y:S01]  /*58f0*/  IMAD.U32 R93, RZ, RZ, UR4 ;  /* 0x00000004ff5d7e24 */ /* 0x000fe2000f8e00ff */
[----:B------:R-:W-:Y:S01]  /*5900*/  LOP3.LUT R101, R101, 0x4, RZ, 0xc0, !PT ;  /* 0x0000000465657812 */ /* 0x000fe200078ec0ff */
[----:B------:R-:W4:Y:S01]  /*5910*/  LDCU.64 UR48, c[0x0][0x348] ;  /* 0x00006900ff3077ac */ /* 0x000f220008000a00 */
[----:B------:R-:W-:Y:S01]  /*5920*/  MOV R96, RZ ;  /* 0x000000ff00607202 */ /* 0x000fe20000000f00 */
[----:B------:R-:W1:Y:S01]  /*5930*/  LDC R89, c[0x0][0xf20] ;  /* 0x0003c800ff597b82 */ /* 0x000e620000000800 */
[----:B------:R-:W2:Y:S01]  /*5940*/  LDS R0, [UR36+0x100] ;  /* 0x00010024ff007984 */ /* 0x000ea20008000800 */
[----:B------:R-:W-:Y:S01]  /*5950*/  IMAD R100, R100, 0x2, R93 ;  /* 0x0000000264647824 */ /* 0x000fe200078e025d */
[----:B------:R-:W1:Y:S03]  /*5960*/  LDCU.64 UR44, c[0x0][0xc88] ;  /* 0x00019100ff2c77ac */ /* 0x000e660008000a00 */
[--C-:B------:R-:W-:Y:S01]  /*5970*/  IMAD R99, R99, -0x10, R100.reuse ;  /* 0xfffffff063637824 */ /* 0x100fe200078e0264 */
[----:B------:R-:W1:Y:S01]  /*5980*/  LDCU.64 UR46, c[0x0][0xc90] ;  /* 0x00019200ff2e77ac */ /* 0x000e620008000a00 */
[----:B------:R-:W1:Y:S01]  /*5990*/  LDC R41, c[0x0][0xf30] ;  /* 0x0003cc00ff297b82 */ /* 0x000e620000000800 */
[----:B------:R-:W-:Y:S01]  /*59a0*/  IMAD R98, R101, -0x10, R100 ;  /* 0xfffffff065627824 */ /* 0x000fe200078e0264 */
[----:B------:R-:W-:Y:S01]  /*59b0*/  UMOV UR39, URZ ;  /* 0x000000ff00277c82 */ /* 0x000fe20008000000 */
[----:B------:R-:W-:-:S05]  /*59c0*/  UMOV UR37, URZ ;  /* 0x000000ff00257c82 */ /* 0x000fca0008000000 */
[----:B------:R-:W1:Y:S08]  /*59d0*/  LDC.64 R84, c[0x0][0xf10] ;  /* 0x0003c400ff547b82 */ /* 0x000e700000000a00 */
[----:B------:R-:W1:Y:S08]  /*59e0*/  LDC.64 R38, c[0x0][0xf18] ;  /* 0x0003c600ff267b82 */ /* 0x000e700000000a00 */
[----:B------:R-:W1:Y:S08]  /*59f0*/  LDC.64 R36, c[0x0][0xf28] ;  /* 0x0003ca00ff247b82 */ /* 0x000e700000000a00 */
[----:B------:R-:W1:Y:S01]  /*5a00*/  LDC.64 R82, c[0x0][0xcb0] ;  /* 0x00032c00ff527b82 */ /* 0x000e620000000a00 */
[----:B--2---:R-:W-:-:S07]  /*5a10*/  IMAD.IADD R46, R0, 0x1, R46 ;  /* 0x00000001002e7824 */ /* 0x004fce00078e022e */
[----:B------:R-:W2:Y:S08]  /*5a20*/  LDC.64 R80, c[0x0][0xca8] ;  /* 0x00032a00ff507b82 */ /* 0x000eb00000000a00 */
[----:B---34-:R-:W1:Y:S02]  /*5a30*/  LDC R90, c[0x0][0x374] ;  /* 0x0000dd00ff5a7b82 */ /* 0x018e640000000800 */
.L_x_133:
[----:B------:R-:W-:Y:S02]  /*5a40*/  LEA R0, R105, UR36, 0x3 ;  /* 0x0000002469007c11 */ /* 0x000fe4000f8e18ff */
[----:B------:R-:W-:Y:S02]  /*5a50*/  SHF.L.U32 R2, R95, 0x1f, RZ ;  /* 0x0000001f5f027819 */ /* 0x000fe400000006ff */
[----:B-1----:R-:W-:Y:S02]  /*5a60*/  LEA R16, R105, UR36, 0x4 ;  /* 0x0000002469107c11 */ /* 0x002fe4000f8e20ff */
[----:B---3--:R-:W3:Y:S02]  /*5a70*/  SYNCS.PHASECHK.TRANS64.TRYWAIT P0, [R0+URZ+0x70], R2 ;  /* 0x00007002000075a7 */ /* 0x008ee400080011ff */
[----:B---3--:R-:W-:Y:S05]  /*5a80*/  @!P0 BRA `(.L_x_90) ;  /* 0x0000004800188947 */ /* 0x008fea0003800000 */
.L_x_173:
[----:B------:R-:W4:Y:S01]  /*5a90*/  LDC.64 R10, c[0x0][0xf10] ;  /* 0x0003c400ff0a7b82 */ /* 0x000f220000000a00 */
[----:B------:R-:W2:Y:S01]  /*5aa0*/  LDS.128 R16, [R16+0xe0] ;  /* 0x0000e00010107984 */ /* 0x000ea20000000c00 */
[----:B-1----:R-:W-:Y:S01]  /*5ab0*/  ISETP.NE.AND P1, PT, R41, 0x1, PT ;  /* 0x000000012900780c */ /* 0x002fe20003f25270 */
[----:B---3--:R-:W-:Y:S01]  /*5ac0*/  VIADD R0, R0, 0x80 ;  /* 0x0000008000007836 */ /* 0x008fe20000000000 */
[----:B------:R-:W-:Y:S04]  /*5ad0*/  ISETP.GE.AND P0, PT, R40, 0x1, PT ;  /* 0x000000012800780c */ /* 0x000fe80003f06270 */
[----:B------:R-:W1:Y:S01]  /*5ae0*/  LDC.64 R8, c[0x0][0xf18] ;  /* 0x0003c600ff087b82 */ /* 0x000e620000000a00 */
[----:B------:R-:W-:Y:S01]  /*5af0*/  PRMT R0, RZ, 0x654, R0 ;  /* 0x00000654ff007816 */ /* 0x000fe20000000000 */
[----:B------:R-:W-:Y:S01]  /*5b00*/  @!PT LDS RZ, [RZ] ;  /* 0x00000000fffff984 */ /* 0x000fe20000000800 */
[----:B------:R-:W-:Y:S01]  /*5b10*/  @!PT LDS RZ, [RZ] ;  /* 0x00000000fffff984 */ /* 0x000fe20000000800 */
[----:B------:R-:W-:Y:S01]  /*5b20*/  @!PT LDS RZ, [RZ] ;  /* 0x00000000fffff984 */ /* 0x000fe20000000800 */
[----:B------:R-:W-:Y:S01]  /*5b30*/  @!PT LDS RZ, [RZ] ;  /* 0x00000000fffff984 */ /* 0x000fe20000000800 */
[----:B------:R3:W-:Y:S06]  /*5b40*/  MEMBAR.ALL.CTA ;  /* 0x0000000000007992 */ /* 0x0007ec0000008000 */
[----:B---3--:R-:W3:Y:S01]  /*5b50*/  FENCE.VIEW.ASYNC.S ;  /* 0x00000000000073c6 */ /* 0x008ee20000000000 */
[----:B------:R-:W1:Y:S08]  /*5b60*/  @!P1 LDC R12, c[0x0][0xf20] ;  /* 0x0003c800ff0c9b82 */ /* 0x000e700000000800 */
[----:B------:R-:W1:Y:S01]  /*5b70*/  @!P1 LDC R7, c[0x0][0xf0c] ;  /* 0x0003c300ff079b82 */ /* 0x000e620000000800 */
[----:B---3--:R3:W-:Y:S01]  /*5b80*/  SYNCS.ARRIVE.TRANS64.RED.A1T0 RZ, [R0+URZ], RZ ;  /* 0x000000ff00ff79a7 */ /* 0x0087e200081004ff */
[----:B--2---:R-:W-:Y:S04]  /*5b90*/  LOP3.LUT P4, RZ, R18, 0x1, RZ, 0xc0, !PT ;  /* 0x0000000112ff7812 */ /* 0x004fe8000788c0ff */
[----:B------:R-:W-:Y:S09]  /*5ba0*/  P2R R103, PR, RZ, 0x10 ;  /* 0x00000010ff677803 */ /* 0x000ff20000000000 */
[----:B------:R-:W-:Y:S02]  /*5bb0*/  @P4 MOV R44, R16 ;  /* 0x00000010002c4202 */ /* 0x000fe40000000f00 */
[----:B------:R-:W-:Y:S01]  /*5bc0*/  @P4 LOP3.LUT R43, R17, 0xffff, RZ, 0xc0, !PT ;  /* 0x0000ffff112b4812 */ /* 0x000fe200078ec0ff */
[----:B---34-:R-:W-:Y:S06]  /*5bd0*/  @!P0 BRA `(.L_x_91) ;  /* 0x0000000000a48947 */ /* 0x018fec0003800000 */
[----:B------:R-:W-:Y:S01]  /*5be0*/  IMAD.HI.U32 R0, R90, R39, RZ ;  /* 0x000000275a007227 */ /* 0x000fe200078e00ff */
[----:B------:R-:W-:Y:S02]  /*5bf0*/  ISETP.NE.AND P0, PT, R38, 0x1, PT ;  /* 0x000000012600780c */ /* 0x000fe40003f05270 */
[----:B------:R-:W-:Y:S01]  /*5c00*/  ISETP.NE.AND P2, PT, R40, 0x1, PT ;  /* 0x000000012800780c */ /* 0x000fe20003f45270 */
[----:B------:R-:W-:Y:S01]  /*5c10*/  IMAD.HI.U32 R4, R91, R84, RZ ;  /* 0x000000545b047227 */ /* 0x000fe200078e00ff */
[----:B------:R-:W-:Y:S02]  /*5c20*/  SHF.R.U32.HI R0, RZ, R89, R0 ;  /* 0x00000059ff007219 */ /* 0x000fe40000011600 */
[----:B------:R-:W-:Y:S01]  /*5c30*/  ISETP.NE.AND P3, PT, R42, 0x1, PT ;  /* 0x000000012a00780c */ /* 0x000fe20003f65270 */
[----:B------:R-:W-:Y:S01]  /*5c40*/  IMAD.HI.U32 R6, R43, R39, RZ ;  /* 0x000000272b067227 */ /* 0x000fe200078e00ff */
[-C--:B------:R-:W-:Y:S02]  /*5c50*/  SHF.R.U32.HI R4, RZ, R85.reuse, R4 ;  /* 0x00000055ff047219 */ /* 0x080fe40000011604 */
[----:B------:R-:W-:Y:S01]  /*5c60*/  SEL R0, R90, R0, !P0 ;  /* 0x000000005a007207 */ /* 0x000fe20004000000 */
[----:B------:R-:W-:Y:S01]  /*5c70*/  IMAD.HI.U32 R5, R44, R84, RZ ;  /* 0x000000542c057227 */ /* 0x000fe200078e00ff */
[----:B------:R-:W-:Y:S03]  /*5c80*/  SEL R4, R91, R4, !P3 ;  /* 0x000000045b047207 */ /* 0x000fe60005800000 */
[-C--:B------:R-:W-:Y:S01]  /*5c90*/  IMAD.HI.U32 R3, R0, R36.reuse, RZ ;  /* 0x0000002400037227 */ /* 0x080fe200078e00ff */
[----:B------:R-:W-:Y:S03]  /*5ca0*/  SHF.R.U32.HI R5, RZ, R85, R5 ;  /* 0x00000055ff057219 */ /* 0x000fe60000011605 */
[----:B------:R-:W-:Y:S01]  /*5cb0*/  IMAD.HI.U32 R2, R4, R36, RZ ;  /* 0x0000002404027227 */ /* 0x000fe200078e00ff */
[----:B------:R-:W-:Y:S02]  /*5cc0*/  @P2 SHF.R.U32.HI R0, RZ, R37, R3 ;  /* 0x00000025ff002219 */ /* 0x000fe40000011603 */
[----:B------:R-:W-:Y:S02]  /*5cd0*/  SHF.R.U32.HI R3, RZ, R89, R6 ;  /* 0x00000059ff037219 */ /* 0x000fe40000011606 */
[----:B------:R-:W-:Y:S01]  /*5ce0*/  @P2 SHF.R.U32.HI R4, RZ, R37, R2 ;  /* 0x00000025ff042219 */ /* 0x000fe20000011602 */
[----:B------:R-:W-:Y:S01]  /*5cf0*/  IMAD R0, R40, R0, RZ ;  /* 0x0000000028007224 */ /* 0x000fe200078e02ff */
[----:B------:R-:W-:Y:S02]  /*5d00*/  SEL R3, R43, R3, !P0 ;  /* 0x000000032b037207 */ /* 0x000fe40004000000 */
[----:B------:R-:W-:Y:S01]  /*5d10*/  SEL R2, R44, R5, !P3 ;  /* 0x000000052c027207 */ /* 0x000fe20005800000 */
[----:B------:R-:W-:Y:S01]  /*5d20*/  IMAD R5, R40, R4, RZ ;  /* 0x0000000428057224 */ /* 0x000fe200078e02ff */
[C---:B------:R-:W-:Y:S01]  /*5d30*/  ISETP.GE.AND P0, PT, R3.reuse, R0, PT ;  /* 0x000000000300720c */ /* 0x040fe20003f06270 */
[C---:B------:R-:W-:Y:S03]  /*5d40*/  IMAD.HI.U32 R0, R3.reuse, R36, RZ ;  /* 0x0000002403007227 */ /* 0x040fe600078e00ff */
[C---:B------:R-:W-:Y:S02]  /*5d50*/  ISETP.GE.OR P0, PT, R2.reuse, R5, P0 ;  /* 0x000000050200720c */ /* 0x040fe40000706670 */
[----:B------:R-:W-:Y:S04]  /*5d60*/  SHF.R.U32.HI R0, RZ, R37, R0 ;  /* 0x00000025ff007219 */ /* 0x000fe80000011600 */
[C---:B------:R-:W-:Y:S05]  /*5d70*/  SEL R6, R3.reuse, R0, !P2 ;  /* 0x0000000003067207 */ /* 0x040fea0005000000 */
        /* <DEDUP_REMOVED lines=14> */
[----:B------:R-:W-:Y:S07]  /*5e60*/  IMAD R43, R3, R38, R43 ;  /* 0x00000026032b7224 */ /* 0x000fee00078e022b */
.L_x_91:
[----:B-1----:R-:W-:Y:S01]  /*5e70*/  @!P1 IMAD.HI.U32 R2, R43, R9, RZ ;  /* 0x000000092b029227 */ /* 0x002fe200078e00ff */
[----:B------:R-:W-:Y:S01]  /*5e80*/  @!P1 ISETP.NE.AND P0, PT, R8, 0x1, PT ;  /* 0x000000010800980c */ /* 0x000fe20003f05270 */
[----:B------:R-:W-:Y:S01]  /*5e90*/  USHF.L.U32 UR42, UR20, 0x7, URZ ;  /* 0x00000007142a7899 */ /* 0x000fe200080006ff */
[----:B------:R-:W-:Y:S01]  /*5ea0*/  @!P1 ISETP.NE.AND P2, PT, R7, 0x1, PT ;  /* 0x000000010700980c */ /* 0x000fe20003f45270 */
[C---:B------:R-:W-:Y:S01]  /*5eb0*/  @!P1 IMAD.HI.U32 R0, R44.reuse, R10, RZ ;  /* 0x0000000a2c009227 */ /* 0x040fe200078e00ff */
[----:B------:R-:W-:Y:S01]  /*5ec0*/  @!P1 SHF.R.U32.HI R2, RZ, R12, R2 ;  /* 0x0000000cff029219 */ /* 0x000fe20000011602 */
[----:B------:R-:W-:Y:S01]  /*5ed0*/  USHF.L.U32 UR41, UR12, 0x7, URZ ;  /* 0x000000070c297899 */ /* 0x000fe200080006ff */
[----:B------:R-:W-:Y:S01]  /*5ee0*/  @P4 SHF.R.U32.HI R94, RZ, 0x10, R17 ;  /* 0x00000010ff5e4819 */ /* 0x000fe20000011611 */
[----:B------:R-:W-:Y:S01]  /*5ef0*/  VIADD R105, R105, 0x1 ;  /* 0x0000000169697836 */ /* 0x000fe20000000000 */
[----:B------:R-:W-:Y:S01]  /*5f00*/  @!P1 SEL R2, R43, R2, !P0 ;  /* 0x000000022b029207 */ /* 0x000fe20004000000 */
[----:B------:R-:W-:Y:S01]  /*5f10*/  BSSY.RECONVERGENT B6, `(.L_x_92) ;  /* 0x0000028000067945 */ /* 0x000fe20003800200 */
[----:B------:R-:W-:Y:S02]  /*5f20*/  @!P1 SHF.R.U32.HI R0, RZ, R11, R0 ;  /* 0x0000000bff009219 */ /* 0x000fe40000011600 */
[----:B------:R-:W-:Y:S02]  /*5f30*/  LOP3.LUT P0, RZ, R93, 0x1b0, RZ, 0xc0, !PT ;  /* 0x000001b05dff7812 */ /* 0x000fe4000780c0ff */
[----:B------:R-:W-:Y:S05]  /*5f40*/  @!P1 SEL R3, R44, R0, !P2 ;  /* 0x000000002c039207 */ /* 0x000fea0005000000 */
[----:B------:R-:W-:Y:S02]  /*5f50*/  @!P1 IMAD.IADD R0, R2, 0x1, -R3 ;  /* 0x0000000102009824 */ /* 0x000fe400078e0a03 */
[----:B------:R-:W-:Y:S02]  /*5f60*/  @!P1 IMAD.IADD R2, R3, 0x1, -R2 ;  /* 0x0000000103029824 */ /* 0x000fe400078e0a02 */
[----:B------:R-:W-:Y:S02]  /*5f70*/  @!P1 IMAD R44, R0, R7, R44 ;  /* 0x00000007002c9224 */ /* 0x000fe400078e022c */
[----:B------:R-:W-:Y:S01]  /*5f80*/  @!P1 IMAD R43, R2, R8, R43 ;  /* 0x00000008022b9224 */ /* 0x000fe200078e022b */
[----:B------:R-:W-:Y:S06]  /*5f90*/  @!P0 BRA `(.L_x_93) ;  /* 0x00000000007c8947 */ /* 0x000fec0003800000 */
[----:B------:R-:W1:Y:S01]  /*5fa0*/  LDCU.64 UR8, c[0x4][0x80] ;  /* 0x01001000ff0877ac */ /* 0x000e620008000a00 */
[----:B------:R-:W-:Y:S01]  /*5fb0*/  MOV R2, 0x0 ;  /* 0x0000000000027802 */ /* 0x000fe20000000f00 */
[----:B------:R-:W-:Y:S02]  /*5fc0*/  HFMA2 R12, -RZ, RZ, 0, 5.9604644775390625e-08 ;  /* 0x00000001ff0c7431 */ /* 0x000fe400000001ff */
[----:B------:R-:W-:Y:S01]  /*5fd0*/  IMAD.MOV.U32 R8, RZ, RZ, 0x70 ;  /* 0x00000070ff087424 */ /* 0x000fe200078e00ff */
[----:B------:R2:W3:Y:S01]  /*5fe0*/  LDC.64 R14, c[0x4][R2] ;  /* 0x01000000020e7b82 */ /* 0x0004e20000000a00 */
[----:B------:R-:W4:Y:S01]  /*5ff0*/  LDCU.64 UR6, c[0x4][0x88] ;  /* 0x01001100ff0677ac */ /* 0x000f220008000a00 */
[----:B------:R-:W-:Y:S01]  /*6000*/  IMAD.MOV.U32 R13, RZ, RZ, RZ ;  /* 0x000000ffff0d7224 */ /* 0x000fe200078e00ff */
[----:B------:R-:W2:Y:S01]  /*6010*/  LDCU.64 UR4, c[0x4][0x8] ;  /* 0x01000100ff0477ac */ /* 0x000ea20008000a00 */
[----:B-1----:R-:W-:Y:S01]  /*6020*/  MOV R5, UR9 ;  /* 0x0000000900057c02 */ /* 0x002fe20008000f00 */
[----:B------:R-:W-:Y:S01]  /*6030*/  IMAD.U32 R4, RZ, RZ, UR8 ;  /* 0x00000008ff047e24 */ /* 0x000fe2000f8e00ff */
[----:B----4-:R-:W-:Y:S01]  /*6040*/  MOV R7, UR7 ;  /* 0x0000000700077c02 */ /* 0x010fe20008000f00 */
[----:B------:R-:W-:Y:S01]  /*6050*/  IMAD.U32 R6, RZ, RZ, UR6 ;  /* 0x00000006ff067e24 */ /* 0x000fe2000f8e00ff */
[----:B--2---:R-:W-:Y:S01]  /*6060*/  MOV R11, UR5 ;  /* 0x00000005000b7c02 */ /* 0x004fe20008000f00 */
[----:B------:R-:W-:Y:S02]  /*6070*/  IMAD.U32 R10, RZ, RZ, UR4 ;  /* 0x00000004ff0a7e24 */ /* 0x000fe4000f8e00ff */
[----:B------:R-:W-:Y:S07]  /*6080*/  LEPC R20, `(.L_x_94) ;  /* 0x000000001014794e */ /* 0x000fee0000000000 */
[----:B---3-5:R-:W-:Y:S05]  /*6090*/  CALL.ABS.NOINC R14 ;  /* 0x000000000e007343 */ /* 0x028fea0003c00000 */
.L_x_94:
[----:B------:R-:W1:Y:S01]  /*60a0*/  LDCU.64 UR8, c[0x4][0x80] ;  /* 0x01001000ff0877ac */ /* 0x000e620008000a00 */
[----:B------:R-:W2:Y:S01]  /*60b0*/  LDC.64 R2, c[0x4][R2] ;  /* 0x0100000002027b82 */ /* 0x000ea20000000a00 */
[----:B------:R-:W-:Y:S02]  /*60c0*/  HFMA2 R12, -RZ, RZ, 0, 5.9604644775390625e-08 ;  /* 0x00000001ff0c7431 */ /* 0x000fe400000001ff */
[----:B------:R-:W-:Y:S02]  /*60d0*/  IMAD.MOV.U32 R8, RZ, RZ, 0x70 ;  /* 0x00000070ff087424 */ /* 0x000fe400078e00ff */
[----:B------:R-:W-:Y:S01]  /*60e0*/  IMAD.MOV.U32 R13, RZ, RZ, RZ ;  /* 0x000000ffff0d7224 */ /* 0x000fe200078e00ff */
[----:B------:R-:W3:Y:S01]  /*60f0*/  LDCU.64 UR6, c[0x4][0x88] ;  /* 0x01001100ff0677ac */ /* 0x000ee20008000a00 */
[----:B------:R-:W4:Y:S01]  /*6100*/  LDCU.64 UR4, c[0x4][0x8] ;  /* 0x01000100ff0477ac */ /* 0x000f220008000a00 */
[----:B-1----:R-:W-:Y:S02]  /*6110*/  MOV R4, UR8 ;  /* 0x0000000800047c02 */ /* 0x002fe40008000f00 */
[----:B------:R-:W-:Y:S02]  /*6120*/  MOV R5, UR9 ;  /* 0x0000000900057c02 */ /* 0x000fe40008000f00 */
[----:B---3--:R-:W-:Y:S01]  /*6130*/  MOV R7, UR7 ;  /* 0x0000000700077c02 */ /* 0x008fe20008000f00 */
[----:B------:R-:W-:Y:S01]  /*6140*/  IMAD.U32 R6, RZ, RZ, UR6 ;  /* 0x00000006ff067e24 */ /* 0x000fe2000f8e00ff */
[----:B----4-:R-:W-:Y:S01]  /*6150*/  MOV R11, UR5 ;  /* 0x00000005000b7c02 */ /* 0x010fe20008000f00 */
[----:B------:R-:W-:Y:S02]  /*6160*/  IMAD.U32 R10, RZ, RZ, UR4 ;  /* 0x00000004ff0a7e24 */ /* 0x000fe4000f8e00ff */
[----:B------:R-:W-:Y:S07]  /*6170*/  LEPC R20, `(.L_x_93) ;  /* 0x000000001014794e */ /* 0x000fee0000000000 */
[----:B--2---:R-:W-:Y:S05]  /*6180*/  CALL.ABS.NOINC R2 ;  /* 0x0000000002007343 */ /* 0x004fea0003c00000 */
.L_x_93:
[----:B------:R-:W-:Y:S05]  /*6190*/  BSYNC.RECONVERGENT B6 ;  /* 0x0000000000067941 */ /* 0x000fea0003800200 */
.L_x_92:
[----:B------:R-:W-:Y:S01]  /*61a0*/  ISETP.NE.U32.AND P4, PT, R82, RZ, PT ;  /* 0x000000ff5200720c */ /* 0x000fe20003f85070 */
[----:B------:R-:W-:Y:S01]  /*61b0*/  UISETP.NE.AND UP2, UPT, UR50, URZ, UPT ;  /* 0x000000ff3200728c */ /* 0x000fe2000bf45270 */
[----:B------:R-:W-:Y:S01]  /*61c0*/  ISETP.NE.U32.AND P2, PT, RZ, UR44, PT ;  /* 0x0000002cff007c0c */ /* 0x000fe2000bf45070 */
[----:B------:R-:W-:Y:S01]  /*61d0*/  UISETP.NE.U32.AND UP1, UPT, UR46, URZ, UPT ;  /* 0x000000ff2e00728c */ /* 0x000fe2000bf25070 */
[----:B------:R-:W-:Y:S01]  /*61e0*/  ISETP.NE.AND.EX P4, PT, R83, RZ, PT, P4 ;  /* 0x000000ff5300720c */ /* 0x000fe20003f85340 */
[----:B------:R-:W-:Y:S01]  /*61f0*/  UPLOP3.LUT UP0, UPT, UPT, UPT, UPT, 0x40, 0x4 ;  /* 0x000000000004789c */ /* 0x000fe20003f0e870 */
[----:B------:R-:W-:Y:S01]  /*6200*/  ISETP.NE.AND.EX P2, PT, RZ, UR45, PT, P2 ;  /* 0x0000002dff007c0c */ /* 0x000fe2000bf45320 */
[----:B------:R-:W-:Y:S01]  /*6210*/  UISETP.NE.AND.EX UP1, UPT, UR47, URZ, UPT, UP1 ;  /* 0x000000ff2f00728c */ /* 0x000fe2000bf25310 */
[----:B------:R-:W-:Y:S04]  /*6220*/  PLOP3.LUT P1, PT, PT, PT, UP2, 0x80, 0x8 ;  /* 0x000000000008781c */ /* 0x000fe80003f2f028 */
[----:B------:R-:W-:Y:S06]  /*6230*/  @UP2 UPLOP3.LUT UP0, UPT, UPT, UPT, UP1, 0x80, 0x8 ;  /* 0x000000000008289c */ /* 0x000fec0003f0f010 */
[----:B------:R-:W-:Y:S01]  /*6240*/  PLOP3.LUT P0, PT, PT, PT, UP0, 0x80, 0x8 ;  /* 0x000000000008781c */ /* 0x000fe20003f0f008 */
[----:B------:R-:W-:Y:S01]  /*6250*/  @!UPT UIADD3 URZ, UPT, UPT, URZ, URZ, URZ ;  /* 0x000000fffffff290 */ /* 0x000fe2000fffe0ff */
[----:B------:R-:W-:Y:S11]  /*6260*/  BRA.U !UP1, `(.L_x_95) ;  /* 0x0000000109387547 */ /* 0x000ff6000b800000 */
[----:B------:R-:W-:Y:S01]  /*6270*/  UISETP.NE.U32.AND UP0, UPT, UR44, URZ, UPT ;  /* 0x000000ff2c00728c */ /* 0x000fe2000bf05070 */
[----:B------:R-:W-:Y:S02]  /*6280*/  HFMA2 R0, -RZ, RZ, 0, 5.9604644775390625e-08 ;  /* 0x00000001ff007431 */ /* 0x000fe400000001ff */
[----:B------:R-:W-:Y:S01]  /*6290*/  IMAD.MOV.U32 R88, RZ, RZ, 0x1 ;  /* 0x00000001ff587424 */ /* 0x000fe200078e00ff */
[----:B------:R-:W-:Y:S06]  /*62a0*/  UISETP.NE.AND.EX UP0, UPT, UR45, URZ, UPT, UP0 ;  /* 0x000000ff2d00728c */ /* 0x000fec000bf05300 */
[----:B------:R-:W-:Y:S05]  /*62b0*/  PLOP3.LUT P3, PT, PT, PT, UP0, 0x80, 0x8 ;  /* 0x000000000008781c */ /* 0x000fea0003f6f008 */
[----:B------:R-:W1:Y:S01]  /*62c0*/  @UP0 LDCU.64 UR4, c[0x0][0xc88] ;  /* 0x00019100ff0407ac */ /* 0x000e620008000a00 */
[----:B------:R-:W-:Y:S07]  /*62d0*/  @UP0 UIMAD UR6, UR52, UR46, URZ ;  /* 0x0000002e340602a4 */ /* 0x000fee000f8e02ff */
[----:B------:R-:W-:Y:S01]  /*62e0*/  @!P3 PRMT R88, R0, 0x7610, R88 ;  /* 0x000076100058b816 */ /* 0x000fe20000000058 */
[----:B-1----:R-:W-:Y:S06]  /*62f0*/  @UP0 UIMAD.WIDE UR4, UR6, 0x4, UR4 ;  /* 0x00000004060408a5 */ /* 0x002fec000f8e0204 */
[----:B------:R-:W-:Y:S01]  /*6300*/  IMAD.U32 R2, RZ, RZ, UR4 ;  /* 0x00000004ff027e24 */ /* 0x000fe2000f8e00ff */
[----:B------:R-:W-:Y:S04]  /*6310*/  MOV R3, UR5 ;  /* 0x0000000500037c02 */ /* 0x000fe80008000f00 */
[----:B------:R-:W1:Y:S01]  /*6320*/  @!UP0 LDCU UR4, c[0x0][0xc80] ;  /* 0x00019000ff0487ac */ /* 0x000e620008000800 */
[----:B-----5:R2:W5:Y:S02]  /*6330*/  @P3 LDG.E R49, desc[UR54][R2.64] ;  /* 0x0000003602313981 */ /* 0x020564000c1e1900 */
[----:B-12---:R-:W-:Y:S02]  /*6340*/  @!P3 IMAD.U32 R49, RZ, RZ, UR4 ;  /* 0x00000004ff31be24 */ /* 0x006fe4000f8e00ff */
.L_x_95:
[----:B------:R-:W-:Y:S05]  /*6350*/  @!P4 BRA `(.L_x_96) ;  /* 0x000000000020c947 */ /* 0x000fea0003800000 */
[----:B------:R-:W-:Y:S04]  /*6360*/  ISETP.NE.U32.AND P3, PT, R80, RZ, PT ;  /* 0x000000ff5000720c */ /* 0x000fe80003f65070 */
[----:B------:R-:W-:Y:S11]  /*6370*/  ISETP.NE.AND.EX P3, PT, R81, RZ, PT, P3 ;  /* 0x000000ff5100720c */ /* 0x000ff60003f65330 */
[----:B------:R-:W-:Y:S02]  /*6380*/  @!UPT UIADD3 URZ, UPT, UPT, URZ, URZ, URZ ;  /* 0x000000fffffff290 */ /* 0x000fe4000fffe0ff */
[----:B------:R-:W1:Y:S01]  /*6390*/  @P3 LDC.64 R2, c[0x0][0xca8] ;  /* 0x00032a00ff023b82 */ /* 0x000e620000000a00 */
[----:B------:R-:W-:Y:S04]  /*63a0*/  @P3 IMAD R0, R82, UR52, RZ ;  /* 0x0000003452003c24 */ /* 0x000fe8000f8e02ff */
[----:B-1----:R-:W-:Y:S05]  /*63b0*/  @P3 IMAD.WIDE R2, R0, 0x4, R2 ;  /* 0x0000000400023825 */ /* 0x002fea00078e0202 */
[----:B-----5:R1:W5:Y:S02]  /*63c0*/  @P3 LDG.E R47, desc[UR54][R2.64] ;  /* 0x00000036022f3981 */ /* 0x020364000c1e1900 */
[----:B-1----:R-:W2:Y:S02]  /*63d0*/  @!P3 LDC R47, c[0x0][0xca0] ;  /* 0x00032800ff2fbb82 */ /* 0x002ea40000000800 */
.L_x_96:
[----:B-----5:R-:W-:Y:S01]  /*63e0*/  FSETP.NEU.AND P3, PT, R49, RZ, PT ;  /* 0x000000ff3100720b */ /* 0x020fe20003f6d000 */
[----:B------:R-:W-:Y:S01]  /*63f0*/  BSSY B1, `(.L_x_97) ;  /* 0x0000039000017945 */ /* 0x000fe20003800000 */
[----:B------:R-:W-:Y:S01]  /*6400*/  SEL R3, RZ, 0xffffffff, P2 ;  /* 0xffffffffff037807 */ /* 0x000fe20001000000 */
[----:B------:R-:W-:Y:S01]  /*6410*/  IMAD.MOV.U32 R66, RZ, RZ, 0x1 ;  /* 0x00000001ff427424 */ /* 0x000fe200078e00ff */
[----:B------:R-:W-:Y:S01]  /*6420*/  @P1 LOP3.LUT P2, RZ, R88, 0xff, RZ, 0xc0, !PT ;  /* 0x000000ff58ff1812 */ /* 0x000fe2000784c0ff */
[----:B------:R-:W-:Y:S01]  /*6430*/  IMAD R48, R45, 0x80, R46 ;  /* 0x000000802d307824 */ /* 0x000fe200078e022e */
[----:B------:R-:W-:Y:S01]  /*6440*/  @P1 SEL R0, RZ, 0xffffffff, P3 ;  /* 0xffffffffff001807 */ /* 0x000fe20001800000 */
[----:B------:R-:W-:Y:S01]  /*6450*/  IMAD R106, R101, -0x10, R99 ;  /* 0xfffffff0656a7824 */ /* 0x000fe200078e0263 */
[----:B------:R-:W-:Y:S01]  /*6460*/  LOP3.LUT R97, R97, 0x1, RZ, 0x3c, !PT ;  /* 0x0000000161617812 */ /* 0x000fe200078e3cff */
[----:B------:R-:W-:Y:S01]  /*6470*/  IMAD.MOV.U32 R65, RZ, RZ, RZ ;  /* 0x000000ffff417224 */ /* 0x000fe200078e00ff */
[----:B------:R-:W-:Y:S02]  /*6480*/  @P0 SEL R0, R3, R0, !P2 ;  /* 0x0000000003000207 */ /* 0x000fe40005000000 */
[----:B------:R-:W-:Y:S02]  /*6490*/  CS2R R78, SRZ ;  /* 0x00000000004e7805 */ /* 0x000fe4000001ff00 */
[----:B------:R-:W-:Y:S02]  /*64a0*/  LEA R64, R45, UR36, 0x3 ;  /* 0x000000242d407c11 */ /* 0x000fe4000f8e18ff */
[----:B------:R-:W-:Y:S02]  /*64b0*/  CS2R R76, SRZ ;  /* 0x00000000004c7805 */ /* 0x000fe4000001ff00 */
[----:B------:R-:W-:Y:S02]  /*64c0*/  @P1 LOP3.LUT R0, R0, 0x1, RZ, 0xc0, !PT ;  /* 0x0000000100001812 */ /* 0x000fe400078ec0ff */
[----:B------:R-:W-:Y:S02]  /*64d0*/  CS2R R70, SRZ ;  /* 0x0000000000467805 */ /* 0x000fe4000001ff00 */
[----:B------:R-:W-:Y:S02]  /*64e0*/  PLOP3.LUT P2, PT, PT, PT, UP1, 0x80, 0x8 ;  /* 0x000000000008781c */ /* 0x000fe40003f4f018 */
[----:B------:R-:W-:Y:S02]  /*64f0*/  CS2R R68, SRZ ;  /* 0x0000000000447805 */ /* 0x000fe4000001ff00 */
[----:B------:R-:W-:Y:S02]  /*6500*/  ISETP.NE.U32.OR P5, PT, R0, 0x1, !P1 ;  /* 0x000000010000780c */ /* 0x000fe40004fa5470 */
[----:B------:R-:W-:Y:S02]  /*6510*/  CS2R R62, SRZ ;  /* 0x00000000003e7805 */ /* 0x000fe4000001ff00 */
[----:B------:R-:W-:Y:S02]  /*6520*/  LOP3.LUT P4, R104, R88, 0xff, RZ, 0xc0, !PT ;  /* 0x000000ff58687812 */ /* 0x000fe4000788c0ff */
[----:B------:R-:W-:Y:S02]  /*6530*/  CS2R R60, SRZ ;  /* 0x00000000003c7805 */ /* 0x000fe4000001ff00 */
[----:B------:R-:W-:Y:S02]  /*6540*/  SEL R2, RZ, 0xffffffff, P3 ;  /* 0xffffffffff027807 */ /* 0x000fe40001800000 */
[----:B------:R-:W-:Y:S02]  /*6550*/  CS2R R58, SRZ ;  /* 0x00000000003a7805 */ /* 0x000fe4000001ff00 */
[----:B------:R-:W-:Y:S02]  /*6560*/  P2R R107, PR, RZ, 0x20 ;  /* 0x00000020ff6b7803 */ /* 0x000fe40000000000 */
[----:B------:R-:W-:Y:S02]  /*6570*/  CS2R R56, SRZ ;  /* 0x0000000000387805 */ /* 0x000fe4000001ff00 */
[----:B------:R-:W-:Y:S02]  /*6580*/  @P2 SEL R2, R3, R2, !P4 ;  /* 0x0000000203022207 */ /* 0x000fe40006000000 */
[----:B------:R-:W-:Y:S02]  /*6590*/  @P5 SHF.L.U32 R0, R97, 0x1f, RZ ;  /* 0x0000001f61005819 */ /* 0x000fe400000006ff */
[----:B------:R-:W-:Y:S02]  /*65a0*/  LOP3.LUT R2, R2, 0x1, RZ, 0xc0, !PT ;  /* 0x0000000102027812 */ /* 0x000fe400078ec0ff */
[----:B------:R1:W3:Y:S02]  /*65b0*/  @P5 SYNCS.PHASECHK.TRANS64.TRYWAIT P1, [UR36+0x20], R0 ;  /* 0x00002000ff0055a7 */ /* 0x0002e40008021124 */
[----:B------:R-:W-:Y:S04]  /*65c0*/  ISETP.NE.U32.AND P2, PT, R2, 0x1, PT ;  /* 0x000000010200780c */ /* 0x000fe80003f45070 */
[----:B------:R-:W-:Y:S02]  /*65d0*/  P2R R67, PR, RZ, 0x4 ;  /* 0x00000004ff437803 */ /* 0x000fe40000000000 */
[----:B-1----:R-:W-:Y:S04]  /*65e0*/  SHF.L.U32 R0, R96, 0x1f, RZ ;  /* 0x0000001f60007819 */ /* 0x002fe800000006ff */
[----:B------:R1:W4:Y:S01]  /*65f0*/  SYNCS.PHASECHK.TRANS64.TRYWAIT P0, [R64+URZ+0x90], R0 ;  /* 0x00009000400075a7 */ /* 0x00032200080011ff */
[----:B---3--:R-:W-:Y:S01]  /*6600*/  @P5 SEL R66, RZ, 0x1, !P1 ;  /* 0x00000001ff425807 */ /* 0x008fe20004800000 */
[----:B-1----:R-:W-:Y:S06]  /*6610*/  @!P5 BRA `(.L_x_98) ;  /* 0x000000000058d947 */ /* 0x002fec0003800000 */
[----:B------:R-:W-:Y:S01]  /*6620*/  IMAD.MOV.U32 R79, RZ, RZ, RZ ;  /* 0x000000ffff4f7224 */ /* 0x000fe200078e00ff */
[----:B------:R-:W-:Y:S01]  /*6630*/  ISETP.NE.AND P1, PT, R66, RZ, PT ;  /* 0x000000ff4200720c */ /* 0x000fe20003f25270 */
[----:B------:R-:W-:Y:S01]  /*6640*/  BSSY B0, `(.L_x_99) ;  /* 0x000000c000007945 */ /* 0x000fe20003800000 */
[----:B------:R-:W-:Y:S02]  /*6650*/  CS2R R58, SRZ ;  /* 0x00000000003a7805 */ /* 0x000fe4000001ff00 */
[----:B------:R-:W-:Y:S02]  /*6660*/  CS2R R56, SRZ ;  /* 0x0000000000387805 */ /* 0x000fe4000001ff00 */
[----:B------:R-:W-:Y:S02]  /*6670*/  CS2R R62, SRZ ;  /* 0x00000000003e7805 */ /* 0x000fe4000001ff00 */
[----:B------:R-:W-:Y:S02]  /*6680*/  CS2R R60, SRZ ;  /* 0x00000000003c7805 */ /* 0x000fe4000001ff00 */
[----:B------:R-:W-:Y:S02]  /*6690*/  CS2R R70, SRZ ;  /* 0x0000000000467805 */ /* 0x000fe4000001ff00 */
[----:B------:R-:W-:Y:S02]  /*66a0*/  CS2R R68, SRZ ;  /* 0x0000000000447805 */ /* 0x000fe4000001ff00 */
[----:B------:R-:W-:Y:S01]  /*66b0*/  CS2R R76, SRZ ;  /* 0x00000000004c7805 */ /* 0x000fe2000001ff00 */
[----:B------:R-:W-:Y:S06]  /*66c0*/  @P1 BRA `(.L_x_100) ;  /* 0x00000000000c1947 */ /* 0x000fec0003800000 */
[----:B------:R-:W-:Y:S04]  /*66d0*/  SHF.L.U32 R3, R97, 0x1f, RZ ;  /* 0x0000001f61037819 */ /* 0x000fe800000006ff */
[----:B------:R-:W1:Y:S02]  /*66e0*/  SYNCS.PHASECHK.TRANS64.TRYWAIT P1, [UR36+0x20], R3 ;  /* 0x00002003ff0075a7 */ /* 0x000e640008021124 */
[----:B-1----:R-:W-:Y:S05]  /*66f0*/  @!P1 BRA `(.L_x_101) ;  /* 0x0000003c00109947 */ /* 0x002fea0003800000 */
.L_x_100:
[----:B------:R-:W-:Y:S05]  /*6700*/  BSYNC B0 ;  /* 0x0000000000007941 */ /* 0x000fea0003800000 */
.L_x_99:
[----:B------:R-:W-:Y:S01]  /*6710*/  ISETP.NE.AND P1, PT, R67, RZ, PT ;  /* 0x000000ff4300720c */ /* 0x000fe20003f25270 */
[----:B------:R-:W-:Y:S11]  /*6720*/  HFMA2 R65, -RZ, RZ, 0, 5.9604644775390625e-08 ;  /* 0x00000001ff417431 */ /* 0x000ff600000001ff */
[----:B------:R-:W-:Y:S01]  /*6730*/  @!UPT UIADD3 URZ, UPT, UPT, URZ, URZ, URZ ;  /* 0x000000fffffff290 */ /* 0x000fe2000fffe0ff */
[----:B------:R3:W1:Y:S04]  /*6740*/  @P1 LDS.128 R56, [R100] ;  /* 0x0000000064381984 */ /* 0x0006680000000c00 */
[----:B------:R3:W1:Y:S04]  /*6750*/  @P1 LDS.128 R60, [R99+0x10] ;  /* 0x00001000633c1984 */ /* 0x0006680000000c00 */
[----:B------:R3:W1:Y:S04]  /*6760*/  @P1 LDS.128 R68, [R98+0x20] ;  /* 0x0000200062441984 */ /* 0x0006680000000c00 */
[----:B------:R3:W1:Y:S02]  /*6770*/  @P1 LDS.128 R76, [R106+0x30] ;  /* 0x000030006a4c1984 */ /* 0x0006640000000c00 */
.L_x_98:
[----:B------:R-:W-:Y:S05]  /*6780*/  BSYNC B1 ;  /* 0x0000000000017941 */ /* 0x000fea0003800000 */
.L_x_97:
[----:B-1----:R-:W-:Y:S04]  /*6790*/  SHF.R.U32.HI R2, RZ, 0x15, R48 ;  /* 0x00000015ff027819 */ /* 0x002fe80000011630 */
[----:B------:R-:W-:Y:S01]  /*67a0*/  LOP3.LUT P1, RZ, R2, 0x3, R92, 0x48, !PT ;  /* 0x0000000302ff7812 */ /* 0x000fe2000782485c */
[----:B------:R-:W-:Y:S01]  /*67b0*/  @!UPT UIADD3 URZ, UPT, UPT, URZ, URZ, URZ ;  /* 0x000000fffffff290 */ /* 0x000fe2000fffe0ff */
[----:B----4-:R-:W-:Y:S11]  /*67c0*/  @P0 BRA `(.L_x_102) ;  /* 0x0000000000080947 */ /* 0x010ff60003800000 */
[----:B------:R-:W1:Y:S02]  /*67d0*/  SYNCS.PHASECHK.TRANS64.TRYWAIT P0, [R64+URZ+0x90], R0 ;  /* 0x00009000400075a7 */ /* 0x000e6400080011ff */
[----:B-1----:R-:W-:Y:S05]  /*67e0*/  @!P0 BRA `(.L_x_103) ;  /* 0x0000003800ec8947 */ /* 0x002fea0003800000 */
.L_x_102:
[----:B------:R-:W-:Y:S05]  /*67f0*/  @!P1 BRA `(.L_x_104) ;  /* 0x0000000000409947 */ /* 0x000fea0003800000 */
[----:B------:R-:W4:Y:S01]  /*6800*/  LDCU.64 UR8, c[0x4][0x70] ;  /* 0x01000e00ff0877ac */ /* 0x000f220008000a00 */
[----:B------:R-:W-:Y:S01]  /*6810*/  MOV R3, 0x0 ;  /* 0x0000000000037802 */ /* 0x000fe20000000f00 */
[----:B------:R-:W-:Y:S02]  /*6820*/  HFMA2 R12, -RZ, RZ, 0, 5.9604644775390625e-08 ;  /* 0x00000001ff0c7431 */ /* 0x000fe400000001ff */
[----:B------:R-:W-:Y:S02]  /*6830*/  IMAD.MOV.U32 R8, RZ, RZ, 0x192 ;  /* 0x00000192ff087424 */ /* 0x000fe400078e00ff */
[----:B------:R-:W-:Y:S01]  /*6840*/  IMAD.MOV.U32 R13, RZ, RZ, RZ ;  /* 0x000000ffff0d7224 */ /* 0x000fe200078e00ff */
[----:B------:R-:W5:Y:S01]  /*6850*/  LDCU.64 UR6, c[0x4][0x78] ;  /* 0x01000f00ff0677ac */ /* 0x000f620008000a00 */
[----:B------:R-:W1:Y:S01]  /*6860*/  LDC.64 R2, c[0x4][R3] ;  /* 0x0100000003027b82 */ /* 0x000e620000000a00 */
[----:B------:R-:W2:Y:S01]  /*6870*/  LDCU.64 UR4, c[0x4][0x10] ;  /* 0x01000200ff0477ac */ /* 0x000ea20008000a00 */
[----:B----4-:R-:W-:Y:S01]  /*6880*/  MOV R5, UR9 ;  /* 0x0000000900057c02 */ /* 0x010fe20008000f00 */
[----:B------:R-:W-:Y:S01]  /*6890*/  IMAD.U32 R4, RZ, RZ, UR8 ;  /* 0x00000008ff047e24 */ /* 0x000fe2000f8e00ff */
[----:B-----5:R-:W-:Y:S01]  /*68a0*/  MOV R7, UR7 ;  /* 0x0000000700077c02 */ /* 0x020fe20008000f00 */
[----:B------:R-:W-:Y:S01]  /*68b0*/  IMAD.U32 R6, RZ, RZ, UR6 ;  /* 0x00000006ff067e24 */ /* 0x000fe2000f8e00ff */
[----:B--2---:R-:W-:Y:S01]  /*68c0*/  MOV R11, UR5 ;  /* 0x00000005000b7c02 */ /* 0x004fe20008000f00 */
[----:B------:R-:W-:Y:S02]  /*68d0*/  IMAD.U32 R10, RZ, RZ, UR4 ;  /* 0x00000004ff0a7e24 */ /* 0x000fe4000f8e00ff */
[----:B------:R-:W-:Y:S07]  /*68e0*/  LEPC R20, `(.L_x_104) ;  /* 0x000000001014794e */ /* 0x000fee0000000000 */
[----:B-1-3--:R-:W-:Y:S05]  /*68f0*/  CALL.ABS.NOINC R2 ;  /* 0x0000000002007343 */ /* 0x00afea0003c00000 */
.L_x_104:
[----:B------:R-:W-:Y:S01]  /*6900*/  SHF.L.U32 R50, R56, 0x10, RZ ;  /* 0x0000001038327819 */ /* 0x000fe200000006ff */
[----:B------:R-:W-:Y:S05]  /*6910*/  WARPSYNC.ALL ;  /* 0x0000000000007948 */ /* 0x000fea0003800000 */
[----:B------:R-:W-:Y:S01]  /*6920*/  R2UR UR4, R48 ;  /* 0x00000000300472ca */ /* 0x000fe200000e0000 */
[----:B------:R-:W-:Y:S01]  /*6930*/  BSSY.RECONVERGENT B0, `(.L_x_105) ;  /* 0x0000088000007945 */ /* 0x000fe20003800200 */
[----:B------:R-:W-:Y:S02]  /*6940*/  LOP3.LUT R51, R56, 0xffff0000, RZ, 0xc0, !PT ;  /* 0xffff000038337812 */ /* 0x000fe400078ec0ff */
[----:B------:R-:W-:Y:S02]  /*6950*/  SHF.L.U32 R52, R57, 0x10, RZ ;  /* 0x0000001039347819 */ /* 0x000fe400000006ff */
[----:B------:R-:W-:Y:S07]  /*6960*/  ISETP.NE.AND P0, PT, R102, RZ, PT ;  /* 0x000000ff6600720c */ /* 0x000fee0003f05270 */
[----:B------:R-:W1:Y:S02]  /*6970*/  LDTM.x32 R4, tmem[UR4] ;  /* 0x00000004000479ee */ /* 0x000e6400082c0000 */
[C---:B-12---:R-:W-:Y:S01]  /*6980*/  FMUL R0, R47.reuse, R4 ;  /* 0x000000042f007220 */ /* 0x046fe20000400000 */
[C---:B------:R-:W-:Y:S01]  /*6990*/  FMUL R2, R47.reuse, R5 ;  /* 0x000000052f027220 */ /* 0x040fe20000400000 */
[C---:B------:R-:W-:Y:S01]  /*69a0*/  FMUL R4, R47.reuse, R8 ;  /* 0x000000082f047220 */ /* 0x040fe20000400000 */
[C---:B------:R-:W-:Y:S01]  /*69b0*/  FMUL R3, R47.reuse, R6 ;  /* 0x000000062f037220 */ /* 0x040fe20000400000 */
[C---:B------:R-:W-:Y:S01]  /*69c0*/  FMUL R5, R47.reuse, R9 ;  /* 0x000000092f057220 */ /* 0x040fe20000400000 */
[C---:B------:R-:W-:Y:S01]  /*69d0*/  FMUL R8, R47.reuse, R12 ;  /* 0x0000000c2f087220 */ /* 0x040fe20000400000 */
[C---:B------:R-:W-:Y:S01]  /*69e0*/  FMUL R6, R47.reuse, R10 ;  /* 0x0000000a2f067220 */ /* 0x040fe20000400000 */
[C---:B------:R-:W-:Y:S01]  /*69f0*/  FMUL R9, R47.reuse, R13 ;  /* 0x0000000d2f097220 */ /* 0x040fe20000400000 */
[----:B------:R-:W-:Y:S01]  /*6a00*/  FMUL R12, R47, R16 ;  /* 0x000000102f0c7220 */ /* 0x000fe20000400000 */
[----:B------:R-:W-:Y:S01]  /*6a10*/  FFMA R0, R49, R50, R0 ;  /* 0x0000003231007223 */ /* 0x000fe20000000000 */
[C---:B------:R-:W-:Y:S01]  /*6a20*/  FMUL R10, R47.reuse, R14 ;  /* 0x0000000e2f0a7220 */ /* 0x040fe20000400000 */
[C---:B------:R-:W-:Y:S01]  /*6a30*/  FMUL R13, R47.reuse, R17 ;  /* 0x000000112f0d7220 */ /* 0x040fe20000400000 */
[----:B------:R-:W-:Y:S01]  /*6a40*/  FMUL R16, R47, R20 ;  /* 0x000000142f107220 */ /* 0x000fe20000400000 */
[----:B------:R-:W-:Y:S01]  /*6a50*/  FFMA R2, R49, R51, R2 ;  /* 0x0000003331027223 */ /* 0x000fe20000000002 */
[C---:B------:R-:W-:Y:S01]  /*6a60*/  FMUL R14, R47.reuse, R18 ;  /* 0x000000122f0e7220 */ /* 0x040fe20000400000 */
        /* <DEDUP_REMOVED lines=8> */
[----:B------:R-:W-:Y:S01]  /*6af0*/  LOP3.LUT R32, R57, 0xffff0000, RZ, 0xc0, !PT ;  /* 0xffff000039207812 */ /* 0x000fe200078ec0ff */
[C---:B------:R-:W-:Y:S01]  /*6b00*/  FMUL R26, R47.reuse, R30 ;  /* 0x0000001e2f1a7220 */ /* 0x040fe20000400000 */
[----:B------:R-:W-:Y:S01]  /*6b10*/  FMUL R29, R47, R33 ;  /* 0x000000212f1d7220 */ /* 0x000fe20000400000 */
[----:B------:R-:W-:Y:S01]  /*6b20*/  SHF.L.U32 R33, R58, 0x10, RZ ;  /* 0x000000103a217819 */ /* 0x000fe200000006ff */
[----:B------:R-:W-:Y:S01]  /*6b30*/  FFMA R3, R49, R52, R3 ;  /* 0x0000003431037223 */ /* 0x000fe20000000003 */
[----:B------:R-:W-:Y:S01]  /*6b40*/  F2FP.BF16.F32.PACK_AB R52, R2, R0 ;  /* 0x000000000234723e */ /* 0x000fe200000010ff */
[----:B------:R-:W-:Y:S01]  /*6b50*/  FMUL R7, R47, R7 ;  /* 0x000000072f077220 */ /* 0x000fe20000400000 */
[----:B------:R-:W-:Y:S01]  /*6b60*/  SHF.L.U32 R0, R59, 0x10, RZ ;  /* 0x000000103b007819 */ /* 0x000fe200000006ff */
[----:B------:R-:W-:Y:S01]  /*6b70*/  FMUL R30, R47, R34 ;  /* 0x000000222f1e7220 */ /* 0x000fe20000400000 */
[----:B------:R-:W-:Y:S01]  /*6b80*/  LOP3.LUT R34, R58, 0xffff0000, RZ, 0xc0, !PT ;  /* 0xffff00003a227812 */ /* 0x000fe200078ec0ff */
[----:B------:R-:W-:Y:S01]  /*6b90*/  FFMA R7, R49, R32, R7 ;  /* 0x0000002031077223 */ /* 0x000fe20000000007 */
[----:B------:R-:W-:Y:S01]  /*6ba0*/  LOP3.LUT R2, R59, 0xffff0000, RZ, 0xc0, !PT ;  /* 0xffff00003b027812 */ /* 0x000fe200078ec0ff */
[----:B------:R-:W-:Y:S01]  /*6bb0*/  FFMA R4, R49, R33, R4 ;  /* 0x0000002131047223 */ /* 0x000fe20000000004 */
[----:B------:R-:W-:Y:S01]  /*6bc0*/  FMUL R11, R47, R11 ;  /* 0x0000000b2f0b7220 */ /* 0x000fe20000400000 */
[----:B------:R-:W-:Y:S01]  /*6bd0*/  FFMA R5, R49, R34, R5 ;  /* 0x0000002231057223 */ /* 0x000fe20000000005 */
[----:B------:R-:W-:Y:S01]  /*6be0*/  F2FP.BF16.F32.PACK_AB R53, R7, R3 ;  /* 0x000000030735723e */ /* 0x000fe200000010ff */
[C---:B------:R-:W-:Y:S01]  /*6bf0*/  FFMA R6, R49.reuse, R0, R6 ;  /* 0x0000000031067223 */ /* 0x040fe20000000006 */
[C---:B------:R-:W-:Y:S01]  /*6c00*/  SHF.L.U32 R0, R60.reuse, 0x10, RZ ;  /* 0x000000103c007819 */ /* 0x040fe200000006ff */
[----:B------:R-:W-:Y:S01]  /*6c10*/  FFMA R11, R49, R2, R11 ;  /* 0x00000002310b7223 */ /* 0x000fe2000000000b */
[----:B------:R-:W-:Y:S01]  /*6c20*/  LOP3.LUT R2, R60, 0xffff0000, RZ, 0xc0, !PT ;  /* 0xffff00003c027812 */ /* 0x000fe200078ec0ff */
[----:B------:R-:W-:Y:S01]  /*6c30*/  FMUL R15, R47, R15 ;  /* 0x0000000f2f0f7220 */ /* 0x000fe20000400000 */
[----:B------:R-:W-:Y:S01]  /*6c40*/  SHF.L.U32 R3, R61, 0x10, RZ ;  /* 0x000000103d037819 */ /* 0x000fe200000006ff */
[----:B------:R-:W-:Y:S01]  /*6c50*/  FFMA R8, R49, R0, R8 ;  /* 0x0000000031087223 */ /* 0x000fe20000000008 */
[----:B------:R-:W-:Y:S01]  /*6c60*/  LOP3.LUT R0, R61, 0xffff0000, RZ, 0xc0, !PT ;  /* 0xffff00003d007812 */ /* 0x000fe200078ec0ff */
[C---:B------:R-:W-:Y:S01]  /*6c70*/  FFMA R9, R49.reuse, R2, R9 ;  /* 0x0000000231097223 */ /* 0x040fe20000000009 */
[C---:B------:R-:W-:Y:S01]  /*6c80*/  SHF.L.U32 R2, R62.reuse, 0x10, RZ ;  /* 0x000000103e027819 */ /* 0x040fe200000006ff */
[----:B------:R-:W-:Y:S01]  /*6c90*/  FFMA R10, R49, R3, R10 ;  /* 0x00000003310a7223 */ /* 0x000fe2000000000a */
[----:B------:R-:W-:Y:S01]  /*6ca0*/  SHF.L.U32 R3, R63, 0x10, RZ ;  /* 0x000000103f037819 */ /* 0x000fe200000006ff */
[C---:B------:R-:W-:Y:S01]  /*6cb0*/  FFMA R15, R49.reuse, R0, R15 ;  /* 0x00000000310f7223 */ /* 0x040fe2000000000f */
[----:B------:R-:W-:Y:S01]  /*6cc0*/  LOP3.LUT R0, R62, 0xffff0000, RZ, 0xc0, !PT ;  /* 0xffff00003e007812 */ /* 0x000fe200078ec0ff */
[----:B------:R-:W-:Y:S01]  /*6cd0*/  FFMA R12, R49, R2, R12 ;  /* 0x00000002310c7223 */ /* 0x000fe2000000000c */
[C---:B------:R-:W-:Y:S01]  /*6ce0*/  SHF.L.U32 R2, R68.reuse, 0x10, RZ ;  /* 0x0000001044027819 */ /* 0x040fe200000006ff */
[----:B------:R-:W-:Y:S01]  /*6cf0*/  FMUL R19, R47, R19 ;  /* 0x000000132f137220 */ /* 0x000fe20000400000 */
[----:B------:R-:W-:Y:S01]  /*6d00*/  F2FP.BF16.F32.PACK_AB R54, R5, R4 ;  /* 0x000000040536723e */ /* 0x000fe200000010ff */
[----:B------:R-:W-:Y:S01]  /*6d10*/  FFMA R13, R49, R0, R13 ;  /* 0x00000000310d7223 */ /* 0x000fe2000000000d */
[----:B------:R-:W-:Y:S01]  /*6d20*/  LOP3.LUT R0, R63, 0xffff0000, RZ, 0xc0, !PT ;  /* 0xffff00003f007812 */ /* 0x000fe200078ec0ff */
[----:B------:R-:W-:Y:S01]  /*6d30*/  FFMA R14, R49, R3, R14 ;  /* 0x00000003310e7223 */ /* 0x000fe2000000000e */
[----:B------:R-:W-:Y:S01]  /*6d40*/  LOP3.LUT R3, R68, 0xffff0000, RZ, 0xc0, !PT ;  /* 0xffff000044037812 */ /* 0x000fe200078ec0ff */
[----:B------:R-:W-:Y:S01]  /*6d50*/  FMUL R23, R47, R23 ;  /* 0x000000172f177220 */ /* 0x000fe20000400000 */
[----:B------:R-:W-:Y:S01]  /*6d60*/  F2FP.BF16.F32.PACK_AB R55, R11, R6 ;  /* 0x000000060b37723e */ /* 0x000fe200000010ff */
[----:B------:R-:W-:Y:S01]  /*6d70*/  FFMA R19, R49, R0, R19 ;  /* 0x0000000031137223 */ /* 0x000fe20000000013 */
[----:B------:R-:W-:Y:S01]  /*6d80*/  SHF.L.U32 R0, R69, 0x10, RZ ;  /* 0x0000001045007819 */ /* 0x000fe200000006ff */
[----:B------:R-:W-:Y:S01]  /*6d90*/  FFMA R16, R49, R2, R16 ;  /* 0x0000000231107223 */ /* 0x000fe20000000010 */
[----:B------:R-:W-:Y:S01]  /*6da0*/  LOP3.LUT R2, R69, 0xffff0000, RZ, 0xc0, !PT ;  /* 0xffff000045027812 */ /* 0x000fe200078ec0ff */
[----:B------:R-:W-:Y:S01]  /*6db0*/  FFMA R17, R49, R3, R17 ;  /* 0x0000000331117223 */ /* 0x000fe20000000011 */
[----:B------:R-:W-:Y:S01]  /*6dc0*/  SHF.L.U32 R3, R71, 0x10, RZ ;  /* 0x0000001047037819 */ /* 0x000fe200000006ff */
[----:B------:R-:W-:Y:S01]  /*6dd0*/  FFMA R18, R49, R0, R18 ;  /* 0x0000000031127223 */ /* 0x000fe20000000012 */
[C---:B------:R-:W-:Y:S01]  /*6de0*/  SHF.L.U32 R0, R70.reuse, 0x10, RZ ;  /* 0x0000001046007819 */ /* 0x040fe200000006ff */
[----:B------:R1:W-:Y:S01]  /*6df0*/  STS.128 [R100], R52 ;  /* 0x0000003464007388 */ /* 0x0003e20000000c00 */
[----:B------:R-:W-:Y:S01]  /*6e00*/  F2FP.BF16.F32.PACK_AB R8, R9, R8 ;  /* 0x000000080908723e */ /* 0x000fe200000010ff */
[C---:B------:R-:W-:Y:S01]  /*6e10*/  FFMA R23, R49.reuse, R2, R23 ;  /* 0x0000000231177223 */ /* 0x040fe20000000017 */
[----:B------:R-:W-:Y:S01]  /*6e20*/  LOP3.LUT R2, R70, 0xffff0000, RZ, 0xc0, !PT ;  /* 0xffff000046027812 */ /* 0x000fe200078ec0ff */
[----:B------:R-:W-:Y:S01]  /*6e30*/  FFMA R20, R49, R0, R20 ;  /* 0x0000000031147223 */ /* 0x000fe20000000014 */
[----:B------:R-:W-:Y:S01]  /*6e40*/  LOP3.LUT R0, R71, 0xffff0000, RZ, 0xc0, !PT ;  /* 0xffff000047007812 */ /* 0x000fe200078ec0ff */
[----:B------:R-:W-:Y:S01]  /*6e50*/  FMUL R27, R47, R27 ;  /* 0x0000001b2f1b7220 */ /* 0x000fe20000400000 */
[----:B------:R-:W-:Y:S01]  /*6e60*/  F2FP.BF16.F32.PACK_AB R9, R15, R10 ;  /* 0x0000000a0f09723e */ /* 0x000fe200000010ff */
[C---:B------:R-:W-:Y:S01]  /*6e70*/  FFMA R21, R49.reuse, R2, R21 ;  /* 0x0000000231157223 */ /* 0x040fe20000000015 */
[C---:B------:R-:W-:Y:S01]  /*6e80*/  FFMA R22, R49.reuse, R3, R22 ;  /* 0x0000000331167223 */ /* 0x040fe20000000016 */
[----:B------:R-:W-:Y:S01]  /*6e90*/  FFMA R27, R49, R0, R27 ;  /* 0x00000000311b7223 */ /* 0x000fe2000000001b */
[C---:B------:R-:W-:Y:S01]  /*6ea0*/  SHF.L.U32 R2, R76.reuse, 0x10, RZ ;  /* 0x000000104c027819 */ /* 0x040fe200000006ff */
[C---:B------:R-:W-:Y:S01]  /*6eb0*/  FMUL R31, R47.reuse, R31 ;  /* 0x0000001f2f1f7220 */ /* 0x040fe20000400000 */
[----:B------:R-:W-:Y:S01]  /*6ec0*/  LOP3.LUT R0, R76, 0xffff0000, RZ, 0xc0, !PT ;  /* 0xffff00004c007812 */ /* 0x000fe200078ec0ff */
[----:B------:R-:W-:Y:S01]  /*6ed0*/  FMUL R35, R47, R35 ;  /* 0x000000232f237220 */ /* 0x000fe20000400000 */
[----:B------:R-:W-:Y:S01]  /*6ee0*/  SHF.L.U32 R3, R77, 0x10, RZ ;  /* 0x000000104d037819 */ /* 0x000fe200000006ff */
[----:B------:R-:W-:Y:S01]  /*6ef0*/  FFMA R24, R49, R2, R24 ;  /* 0x0000000231187223 */ /* 0x000fe20000000018 */
[----:B------:R-:W-:Y:S01]  /*6f00*/  F2FP.BF16.F32.PACK_AB R10, R13, R12 ;  /* 0x0000000c0d0a723e */ /* 0x000fe200000010ff */
[----:B------:R-:W-:Y:S01]  /*6f10*/  FFMA R25, R49, R0, R25 ;  /* 0x0000000031197223 */ /* 0x000fe20000000019 */
[----:B------:R-:W-:Y:S01]  /*6f20*/  F2FP.BF16.F32.PACK_AB R11, R19, R14 ;  /* 0x0000000e130b723e */ /* 0x000fe200000010ff */
[----:B------:R-:W-:Y:S01]  /*6f30*/  FFMA R26, R49, R3, R26 ;  /* 0x00000003311a7223 */ /* 0x000fe2000000001a */
[----:B------:R-:W-:Y:S02]  /*6f40*/  LOP3.LUT R0, R77, 0xffff0000, RZ, 0xc0, !PT ;  /* 0xffff00004d007812 */ /* 0x000fe400078ec0ff */
[C---:B------:R-:W-:Y:S01]  /*6f50*/  SHF.L.U32 R2, R78.reuse, 0x10, RZ ;  /* 0x000000104e027819 */ /* 0x040fe200000006ff */
[----:B------:R1:W-:Y:S01]  /*6f60*/  STS.128 [R99+0x10], R8 ;  /* 0x0000100863007388 */ /* 0x0003e20000000c00 */
[----:B------:R-:W-:Y:S01]  /*6f70*/  LOP3.LUT R3, R78, 0xffff0000, RZ, 0xc0, !PT ;  /* 0xffff00004e037812 */ /* 0x000fe200078ec0ff */
[----:B------:R-:W-:Y:S01]  /*6f80*/  FFMA R31, R49, R0, R31 ;  /* 0x00000000311f7223 */ /* 0x000fe2000000001f */
[----:B------:R-:W-:Y:S01]  /*6f90*/  SHF.L.U32 R4, R79, 0x10, RZ ;  /* 0x000000104f047819 */ /* 0x000fe200000006ff */
[----:B------:R-:W-:Y:S01]  /*6fa0*/  FFMA R28, R49, R2, R28 ;  /* 0x00000002311c7223 */ /* 0x000fe2000000001c */
[----:B------:R-:W-:Y:S01]  /*6fb0*/  F2FP.BF16.F32.PACK_AB R16, R17, R16 ;  /* 0x000000101110723e */ /* 0x000fe200000010ff */
[----:B------:R-:W-:Y:S01]  /*6fc0*/  FFMA R29, R49, R3, R29 ;  /* 0x00000003311d7223 */ /* 0x000fe2000000001d */
[----:B------:R-:W-:Y:S01]  /*6fd0*/  LOP3.LUT R5, R79, 0xffff0000, RZ, 0xc0, !PT ;  /* 0xffff00004f057812 */ /* 0x000fe200078ec0ff */
[----:B------:R-:W-:Y:S01]  /*6fe0*/  FFMA R30, R49, R4, R30 ;  /* 0x00000004311e7223 */ /* 0x000fe2000000001e */
[----:B------:R-:W-:Y:S02]  /*6ff0*/  F2FP.BF16.F32.PACK_AB R17, R23, R18 ;  /* 0x000000121711723e */ /* 0x000fe400000010ff */
[----:B------:R-:W-:Y:S01]  /*7000*/  F2FP.BF16.F32.PACK_AB R18, R21, R20 ;  /* 0x000000141512723e */ /* 0x000fe200000010ff */
[----:B------:R-:W-:Y:S01]  /*7010*/  FFMA R35, R49, R5, R35 ;  /* 0x0000000531237223 */ /* 0x000fe20000000023 */
[----:B------:R-:W-:Y:S02]  /*7020*/  F2FP.BF16.F32.PACK_AB R19, R27, R22 ;  /* 0x000000161b13723e */ /* 0x000fe400000010ff */
[----:B------:R-:W-:Y:S02]  /*7030*/  F2FP.BF16.F32.PACK_AB R24, R25, R24 ;  /* 0x000000181918723e */ /* 0x000fe400000010ff */
[----:B------:R-:W-:Y:S01]  /*7040*/  F2FP.BF16.F32.PACK_AB R25, R31, R26 ;  /* 0x0000001a1f19723e */ /* 0x000fe200000010ff */
[----:B------:R1:W-:Y:S01]  /*7050*/  STS.128 [R98+0x20], R16 ;  /* 0x0000201062007388 */ /* 0x0003e20000000c00 */
[----:B------:R-:W-:Y:S02]  /*7060*/  F2FP.BF16.F32.PACK_AB R26, R29, R28 ;  /* 0x0000001c1d1a723e */ /* 0x000fe400000010ff */
[----:B------:R-:W-:Y:S05]  /*7070*/  F2FP.BF16.F32.PACK_AB R27, R35, R30 ;  /* 0x0000001e231b723e */ /* 0x000fea00000010ff */
[----:B------:R1:W-:Y:S01]  /*7080*/  STS.128 [R106+0x30], R24 ;  /* 0x000030186a007388 */ /* 0x0003e20000000c00 */
[----:B------:R-:W-:Y:S01]  /*7090*/  @!PT LDS RZ, [RZ] ;  /* 0x00000000fffff984 */ /* 0x000fe20000000800 */
[----:B------:R-:W-:Y:S01]  /*70a0*/  @!PT LDS RZ, [RZ] ;  /* 0x00000000fffff984 */ /* 0x000fe20000000800 */
[----:B------:R-:W-:Y:S01]  /*70b0*/  @!PT LDS RZ, [RZ] ;  /* 0x00000000fffff984 */ /* 0x000fe20000000800 */
[----:B------:R-:W-:Y:S01]  /*70c0*/  @!PT LDS RZ, [RZ] ;  /* 0x00000000fffff984 */ /* 0x000fe20000000800 */
[----:B------:R2:W-:Y:S07]  /*70d0*/  MEMBAR.ALL.CTA ;  /* 0x0000000000007992 */ /* 0x0005ee0000008000 */
[----:B--2---:R-:W2:Y:S02]  /*70e0*/  FENCE.VIEW.ASYNC.S ;  /* 0x00000000000073c6 */ /* 0x004ea40000000000 */
[----:B--2---:R-:W-:Y:S06]  /*70f0*/  BAR.SYNC.DEFER_BLOCKING 0x1, 0x80 ;  /* 0x0042000000007b1d */ /* 0x004fec0000010000 */
[----:B------:R-:W-:Y:S05]  /*7100*/  @P0 BRA `(.L_x_106) ;  /* 0x0000000000280947 */ /* 0x000fea0003800000 */
[----:B------:R-:W-:Y:S01]  /*7110*/  UIADD3 UR4, UPT, UPT, UR36, 0x200, URZ ;  /* 0x0000020024047890 */ /* 0x000fe2000fffe0ff */
[----:B------:R-:W-:Y:S05]  /*7120*/  UMOV UR43, UR52 ;  /* 0x00000034002b7c82 */ /* 0x000fea0008000000 */
[----:B------:R-:W-:Y:S01]  /*7130*/  MOV R93, UR4 ;  /* 0x00000004005d7c02 */ /* 0x000fe20008000f00 */
[----:B------:R-:W-:Y:S03]  /*7140*/  UIADD3 UR4, UP0, UPT, UR48, 0xa80, URZ ;  /* 0x00000a8030047890 */ /* 0x000fe6000ff1e0ff */
[----:B------:R-:W-:Y:S01]  /*7150*/  R2UR UR40, R93 ;  /* 0x000000005d2872ca */ /* 0x000fe200000e0000 */
[----:B------:R-:W-:Y:S11]  /*7160*/  UIADD3.X UR5, UPT, UPT, URZ, UR49, URZ, UP0, !UPT ;  /* 0x00000031ff057290 */ /* 0x000ff600087fe4ff */
[----:B------:R-:W-:Y:S01]  /*7170*/  @!UPT UIADD3 URZ, UPT, UPT, URZ, URZ, URZ ;  /* 0x000000fffffff290 */ /* 0x000fe2000fffe0ff */
[----:B------:R2:W-:Y:S01]  /*7180*/  UTMASTG.3D [UR40], [UR4] ;  /* 0x00000028040073b5 */ /* 0x0005e20008010000 */
[----:B------:R0:W-:Y:S01]  /*7190*/  UTMACMDFLUSH ;  /* 0x00000000000079b7 */ /* 0x0001e20000000000 */
[----:B--2---:R-:W-:Y:S04]  /*71a0*/  DEPBAR.LE SB0, 0x1 ;  /* 0x000080400000791a */ /* 0x004fe80000000000 */
.L_x_106:
[----:B------:R-:W-:Y:S05]  /*71b0*/  BSYNC.RECONVERGENT B0 ;  /* 0x0000000000007941 */ /* 0x000fea0003800200 */
.L_x_105:
[----:B------:R-:W-:Y:S01]  /*71c0*/  BAR.SYNC.DEFER_BLOCKING 0x1, 0x80 ;  /* 0x0042000000007b1d */ /* 0x000fe20000010000 */
[----:B------:R-:W-:Y:S01]  /*71d0*/  ISETP.NE.AND P1, PT, R107, RZ, PT ;  /* 0x000000ff6b00720c */ /* 0x000fe20003f25270 */
[----:B------:R-:W-:Y:S01]  /*71e0*/  UISETP.NE.AND UP0, UPT, UR39, URZ, UPT ;  /* 0x000000ff2700728c */ /* 0x000fe2000bf05270 */
[----:B------:R-:W-:Y:S11]  /*71f0*/  LEA R2, R65, UR36, 0x3 ;  /* 0x0000002441027c11 */ /* 0x000ff6000f8e18ff */
[----:B------:R-:W-:Y:S01]  /*7200*/  @P1 SHF.L.U32 R3, R97, 0x1f, RZ ;  /* 0x0000001f61031819 */ /* 0x000fe200000006ff */
[----:B------:R-:W-:Y:S06]  /*7210*/  BRA.U !UP0, `(.L_x_107) ;  /* 0x0000000108247547 */ /* 0x000fec000b800000 */
[----:B------:R-:W-:Y:S01]  /*7220*/  IMAD.U32 R4, RZ, RZ, UR37 ;  /* 0x00000025ff047e24 */ /* 0x000fe2000f8e00ff */
[----:B------:R-:W-:Y:S01]  /*7230*/  MOV R0, UR59 ;  /* 0x0000003b00007c02 */ /* 0x000fe20008000f00 */
[----:B------:R-:W-:Y:S03]  /*7240*/  UIADD3 UR4, UPT, UPT, UR37, 0x1, URZ ;  /* 0x0000000125047890 */ /* 0x000fe6000fffe0ff */
[----:B------:R-:W-:Y:S01]  /*7250*/  @P1 LEA R4, R4, UR36, 0x3 ;  /* 0x0000002404041c11 */ /* 0x000fe2000f8e18ff */
[----:B------:R-:W-:Y:S04]  /*7260*/  UISETP.NE.AND UP0, UPT, UR4, 0x4, UPT ;  /* 0x000000040400788c */ /* 0x000fe8000bf05270 */
[----:B------:R-:W-:Y:S01]  /*7270*/  @P1 VIADD R4, R4, 0x40 ;  /* 0x0000004004041836 */ /* 0x000fe20000000000 */
[----:B------:R-:W-:Y:S04]  /*7280*/  USEL UR37, UR4, URZ, UP0 ;  /* 0x000000ff04257287 */ /* 0x000fe80008000000 */
[----:B------:R-:W-:Y:S04]  /*7290*/  @P1 PRMT R0, R0, 0x654, R4 ;  /* 0x0000065400001816 */ /* 0x000fe80000000004 */
[----:B------:R2:W-:Y:S04]  /*72a0*/  @P1 SYNCS.ARRIVE.TRANS64.RED.A1T0 RZ, [R0+URZ], RZ ;  /* 0x000000ff00ff19a7 */ /* 0x0005e800081004ff */
.L_x_107:
[----:B------:R-:W4:Y:S01]  /*72b0*/  @P1 SYNCS.PHASECHK.TRANS64.TRYWAIT P0, [R2+URZ+0x20], R3 ;  /* 0x00002003020015a7 */ /* 0x000f2200080011ff */
[----:B------:R-:W-:Y:S01]  /*72c0*/  BSSY B1, `(.L_x_108) ;  /* 0x0000016000017945 */ /* 0x000fe20003800000 */
[----:B----4-:R-:W-:Y:S03]  /*72d0*/  @P1 SEL R66, RZ, 0x1, !P0 ;  /* 0x00000001ff421807 */ /* 0x010fe60004000000 */
[----:B------:R-:W-:Y:S05]  /*72e0*/  @!P1 BRA `(.L_x_109) ;  /* 0x00000000004c9947 */ /* 0x000fea0003800000 */
[----:B------:R-:W-:Y:S01]  /*72f0*/  ISETP.NE.AND P0, PT, R66, RZ, PT ;  /* 0x000000ff4200720c */ /* 0x000fe20003f05270 */
[----:B------:R-:W-:Y:S01]  /*7300*/  BSSY B0, `(.L_x_110) ;  /* 0x000000b000007945 */ /* 0x000fe20003800000 */
[----:B------:R-:W-:Y:S11]  /*7310*/  ISETP.NE.AND P1, PT, R67, RZ, PT ;  /* 0x000000ff4300720c */ /* 0x000ff60003f25270 */
[----:B------:R-:W-:Y:S02]  /*7320*/  @!UPT UIADD3 URZ, UPT, UPT, URZ, URZ, URZ ;  /* 0x000000fffffff290 */ /* 0x000fe4000fffe0ff */
[C---:B------:R-:W-:Y:S01]  /*7330*/  @P1 IMAD R6, R65.reuse, 0x2000, R100 ;  /* 0x0000200041061824 */ /* 0x040fe200078e0264 */
[C---:B------:R-:W-:Y:S01]  /*7340*/  @P1 LEA R4, R65.reuse, R98, 0xd ;  /* 0x0000006241041211 */ /* 0x040fe200078e68ff */
[C---:B------:R-:W-:Y:S02]  /*7350*/  @P1 IMAD R5, R65.reuse, 0x2000, R99 ;  /* 0x0000200041051824 */ /* 0x040fe400078e0263 */
[----:B------:R-:W-:Y:S01]  /*7360*/  @P1 IMAD R3, R65, 0x2000, R106 ;  /* 0x0000200041031824 */ /* 0x000fe200078e026a */
[----:B------:R-:W-:Y:S06]  /*7370*/  @P0 BRA `(.L_x_111) ;  /* 0x00000000000c0947 */ /* 0x000fec0003800000 */
[----:B--2---:R-:W-:Y:S04]  /*7380*/  SHF.L.U32 R0, R97, 0x1f, RZ ;  /* 0x0000001f61007819 */ /* 0x004fe800000006ff */
[----:B------:R-:W2:Y:S02]  /*7390*/  SYNCS.PHASECHK.TRANS64.TRYWAIT P0, [R2+URZ+0x20], R0 ;  /* 0x00002000020075a7 */ /* 0x000ea400080011ff */
[----:B--2---:R-:W-:Y:S05]  /*73a0*/  @!P0 BRA `(.L_x_112) ;  /* 0x0000003000108947 */ /* 0x004fea0003800000 */
.L_x_111:
[----:B------:R-:W-:Y:S05]  /*73b0*/  BSYNC B0 ;  /* 0x0000000000007941 */ /* 0x000fea0003800000 */
.L_x_110:
[----:B------:R-:W-:Y:S02]  /*73c0*/  ISETP.NE.AND P0, PT, R67, RZ, PT ;  /* 0x000000ff4300720c */ /* 0x000fe40003f05270 */
[----:B------:R-:W-:Y:S11]  /*73d0*/  IADD3 R65, PT, PT, R65, 0x1, RZ ;  /* 0x0000000141417810 */ /* 0x000ff60007ffe0ff */
[----:B------:R4:W1:Y:S04]  /*73e0*/  @P0 LDS.128 R56, [R6] ;  /* 0x0000000006380984 */ /* 0x0008680000000c00 */
[----:B------:R4:W1:Y:S04]  /*73f0*/  @P0 LDS.128 R60, [R5+0x10] ;  /* 0x00001000053c0984 */ /* 0x0008680000000c00 */
[----:B------:R4:W1:Y:S04]  /*7400*/  @P0 LDS.128 R68, [R4+0x20] ;  /* 0x0000200004440984 */ /* 0x0008680000000c00 */
[----:B------:R4:W1:Y:S02]  /*7410*/  @P0 LDS.128 R76, [R3+0x30] ;  /* 0x00003000034c0984 */ /* 0x0008640000000c00 */
.L_x_109:
[----:B------:R-:W-:Y:S05]  /*7420*/  BSYNC B1 ;  /* 0x0000000000017941 */ /* 0x000fea0003800000 */
.L_x_108:
[----:B--2---:R-:W-:Y:S05]  /*7430*/  VIADD R0, R48, 0x20 ;  /* 0x0000002030007836 */ /* 0x004fea0000000000 */
[----:B------:R-:W-:Y:S04]  /*7440*/  SHF.R.U32.HI R0, RZ, 0x15, R0 ;  /* 0x00000015ff007819 */ /* 0x000fe80000011600 */
[----:B------:R-:W-:Y:S11]  /*7450*/  LOP3.LUT P0, RZ, R0, 0x3, R92, 0x48, !PT ;  /* 0x0000000300ff7812 */ /* 0x000ff6000780485c */
[----:B------:R-:W-:Y:S02]  /*7460*/  @!UPT UIADD3 URZ, UPT, UPT, URZ, URZ, URZ ;  /* 0x000000fffffff290 */ /* 0x000fe4000fffe0ff */
[----:B------:R-:W-:Y:S05]  /*7470*/  @!P0 BRA `(.L_x_113) ;  /* 0x0000000000408947 */ /* 0x000fea0003800000 */
[----:B------:R-:W2:Y:S01]  /*7480*/  LDCU.64 UR8, c[0x4][0x70] ;  /* 0x01000e00ff0877ac */ /* 0x000ea20008000a00 */
[----:B----4-:R-:W-:Y:S01]  /*7490*/  MOV R3, 0x0 ;  /* 0x0000000000037802 */ /* 0x010fe20000000f00 */
[----:B------:R-:W-:Y:S02]  /*74a0*/  HFMA2 R12, -RZ, RZ, 0, 5.9604644775390625e-08 ;  /* 0x00000001ff0c7431 */ /* 0x000fe400000001ff */
[----:B-1----:R-:W-:Y:S02]  /*74b0*/  IMAD.MOV.U32 R8, RZ, RZ, 0x192 ;  /* 0x00000192ff087424 */ /* 0x002fe400078e00ff */
[----:B------:R-:W-:Y:S01]  /*74c0*/  IMAD.MOV.U32 R13, RZ, RZ, RZ ;  /* 0x000000ffff0d7224 */ /* 0x000fe200078e00ff */
[----:B------:R-:W1:Y:S01]  /*74d0*/  LDCU.64 UR6, c[0x4][0x78] ;  /* 0x01000f00ff0677ac */ /* 0x000e620008000a00 */
[----:B------:R-:W4:Y:S01]  /*74e0*/  LDC.64 R2, c[0x4][R3] ;  /* 0x0100000003027b82 */ /* 0x000f220000000a00 */
[----:B------:R-:W5:Y:S01]  /*74f0*/  LDCU.64 UR4, c[0x4][0x10] ;  /* 0x01000200ff0477ac */ /* 0x000f620008000a00 */
[----:B--2---:R-:W-:Y:S01]  /*7500*/  MOV R5, UR9 ;  /* 0x0000000900057c02 */ /* 0x004fe20008000f00 */
[----:B------:R-:W-:Y:S01]  /*7510*/  IMAD.U32 R4, RZ, RZ, UR8 ;  /* 0x00000008ff047e24 */ /* 0x000fe2000f8e00ff */
[----:B-1----:R-:W-:Y:S01]  /*7520*/  MOV R7, UR7 ;  /* 0x0000000700077c02 */ /* 0x002fe20008000f00 */
[----:B------:R-:W-:Y:S01]  /*7530*/  IMAD.U32 R6, RZ, RZ, UR6 ;  /* 0x00000006ff067e24 */ /* 0x000fe2000f8e00ff */
[----:B-----5:R-:W-:Y:S01]  /*7540*/  MOV R11, UR5 ;  /* 0x00000005000b7c02 */ /* 0x020fe20008000f00 */
[----:B------:R-:W-:Y:S02]  /*7550*/  IMAD.U32 R10, RZ, RZ, UR4 ;  /* 0x00000004ff0a7e24 */ /* 0x000fe4000f8e00ff */
[----:B------:R-:W-:Y:S07]  /*7560*/  LEPC R20, `(.L_x_113) ;  /* 0x000000001014794e */ /* 0x000fee0000000000 */
[----:B---34-:R-:W-:Y:S05]  /*7570*/  CALL.ABS.NOINC R2 ;  /* 0x0000000002007343 */ /* 0x018fea0003c00000 */
.L_x_113:
[----:B------:R-:W-:Y:S01]  /*7580*/  ISETP.NE.AND P6, PT, R107, RZ, PT ;  /* 0x000000ff6b00720c */ /* 0x000fe20003fc5270 */
[----:B------:R-:W-:Y:S05]  /*7590*/  WARPSYNC.ALL ;  /* 0x0000000000007948 */ /* 0x000fea0003800000 */
[----:B------:R-:W-:Y:S01]  /*75a0*/  R2UR UR4, R48 ;  /* 0x00000000300472ca */ /* 0x000fe200000e0000 */
[----:B------:R-:W-:Y:S01]  /*75b0*/  BSSY.RECONVERGENT B0, `(.L_x_114) ;  /* 0x000008f000007945 */ /* 0x000fe20003800200 */
[----:B------:R-:W-:Y:S02]  /*75c0*/  MOV R50, UR37 ;  /* 0x0000002500327c02 */ /* 0x000fe40008000f00 */
[----:B-1--4-:R-:W-:Y:S02]  /*75d0*/  SHF.L.U32 R3, R56, 0x10, RZ ;  /* 0x0000001038037819 */ /* 0x012fe400000006ff */
[----:B------:R-:W-:Y:S02]  /*75e0*/  MOV R72, UR59 ;  /* 0x0000003b00487c02 */ /* 0x000fe40008000f00 */
[----:B------:R-:W-:Y:S02]  /*75f0*/  @P6 LEA R50, R50, UR36, 0x3 ;  /* 0x0000002432326c11 */ /* 0x000fe4000f8e18ff */
[C---:B------:R-:W-:Y:S02]  /*7600*/  LOP3.LUT R51, R57.reuse, 0xffff0000, RZ, 0xc0, !PT ;  /* 0xffff000039337812 */ /* 0x040fe400078ec0ff */
[----:B------:R-:W-:Y:S01]  /*7610*/  @P6 IADD3 R50, PT, PT, R50, 0x40, RZ ;  /* 0x0000004032326810 */ /* 0x000fe20007ffe0ff */
[----:B------:R-:W1:Y:S01]  /*7620*/  LDTM.x32 R4, tmem[UR4+0x20] ;  /* 0x00002004000479ee */ /* 0x000e6200082c0000 */
[----:B------:R-:W-:Y:S02]  /*7630*/  ISETP.NE.AND P0, PT, R102, RZ, PT ;  /* 0x000000ff6600720c */ /* 0x000fe40003f05270 */
[----:B------:R-:W-:Y:S02]  /*7640*/  @P6 PRMT R72, R72, 0x654, R50 ;  /* 0x0000065448486816 */ /* 0x000fe40000000032 */
[----:B------:R-:W-:Y:S01]  /*7650*/  SHF.L.U32 R50, R57, 0x10, RZ ;  /* 0x0000001039327819 */ /* 0x000fe200000006ff */
[C---:B-1----:R-:W-:Y:S01]  /*7660*/  FMUL R0, R47.reuse, R4 ;  /* 0x000000042f007220 */ /* 0x042fe20000400000 */
[----:B------:R-:W-:Y:S01]  /*7670*/  LOP3.LUT R4, R56, 0xffff0000, RZ, 0xc0, !PT ;  /* 0xffff000038047812 */ /* 0x000fe200078ec0ff */
[C---:B------:R-:W-:Y:S01]  /*7680*/  FMUL R2, R47.reuse, R5 ;  /* 0x000000052f027220 */ /* 0x040fe20000400000 */
[----:B------:R-:W-:Y:S01]  /*7690*/  FMUL R7, R47, R7 ;  /* 0x000000072f077220 */ /* 0x000fe20000400000 */
[----:B------:R-:W-:Y:S01]  /*76a0*/  FFMA R0, R49, R3, R0 ;  /* 0x0000000331007223 */ /* 0x000fe20000000000 */
[----:B------:R-:W-:Y:S01]  /*76b0*/  FMUL R3, R47, R6 ;  /* 0x000000062f037220 */ /* 0x000fe20000400000 */
[----:B------:R-:W-:Y:S01]  /*76c0*/  FFMA R2, R49, R4, R2 ;  /* 0x0000000431027223 */ /* 0x000fe20000000002 */
[C---:B------:R-:W-:Y:S01]  /*76d0*/  FMUL R4, R47.reuse, R8 ;  /* 0x000000082f047220 */ /* 0x040fe20000400000 */
[C---:B------:R-:W-:Y:S01]  /*76e0*/  FMUL R8, R47.reuse, R12 ;  /* 0x0000000c2f087220 */ /* 0x040fe20000400000 */
[C---:B------:R-:W-:Y:S01]  /*76f0*/  FMUL R12, R47.reuse, R16 ;  /* 0x000000102f0c7220 */ /* 0x040fe20000400000 */
[C---:B------:R-:W-:Y:S01]  /*7700*/  FMUL R16, R47.reuse, R20 ;  /* 0x000000142f107220 */ /* 0x040fe20000400000 */
[----:B------:R-:W-:Y:S01]  /*7710*/  F2FP.BF16.F32.PACK_AB R52, R2, R0 ;  /* 0x000000000234723e */ /* 0x000fe200000010ff */
[C---:B------:R-:W-:Y:S01]  /*7720*/  FMUL R20, R47.reuse, R24 ;  /* 0x000000182f147220 */ /* 0x040fe20000400000 */
[C---:B------:R-:W-:Y:S01]  /*7730*/  LOP3.LUT R0, R58.reuse, 0xffff0000, RZ, 0xc0, !PT ;  /* 0xffff00003a007812 */ /* 0x040fe200078ec0ff */
[----:B------:R-:W-:Y:S01]  /*7740*/  FMUL R24, R47, R28 ;  /* 0x0000001c2f187220 */ /* 0x000fe20000400000 */
[----:B------:R-:W-:Y:S01]  /*7750*/  SHF.L.U32 R2, R59, 0x10, RZ ;  /* 0x000000103b027819 */ /* 0x000fe200000006ff */
[C---:B------:R-:W-:Y:S01]  /*7760*/  FMUL R28, R47.reuse, R32 ;  /* 0x000000202f1c7220 */ /* 0x040fe20000400000 */
[----:B------:R-:W-:Y:S01]  /*7770*/  SHF.L.U32 R32, R58, 0x10, RZ ;  /* 0x000000103a207819 */ /* 0x000fe200000006ff */
[----:B------:R-:W-:Y:S01]  /*7780*/  FMUL R5, R47, R9 ;  /* 0x000000092f057220 */ /* 0x000fe20000400000 */
[C---:B------:R-:W-:Y:S01]  /*7790*/  FFMA R3, R49.reuse, R50, R3 ;  /* 0x0000003231037223 */ /* 0x040fe20000000003 */
[----:B------:R-:W-:Y:S01]  /*77a0*/  FFMA R7, R49, R51, R7 ;  /* 0x0000003331077223 */ /* 0x000fe20000000007 */
[----:B------:R-:W-:Y:S01]  /*77b0*/  FMUL R6, R47, R10 ;  /* 0x0000000a2f067220 */ /* 0x000fe20000400000 */
[----:B------:R-:W-:Y:S01]  /*77c0*/  FFMA R4, R49, R32, R4 ;  /* 0x0000002031047223 */ /* 0x000fe20000000004 */
[----:B------:R-:W-:Y:S01]  /*77d0*/  LOP3.LUT R32, R59, 0xffff0000, RZ, 0xc0, !PT ;  /* 0xffff00003b207812 */ /* 0x000fe200078ec0ff */
[----:B------:R-:W-:Y:S01]  /*77e0*/  FFMA R5, R49, R0, R5 ;  /* 0x0000000031057223 */ /* 0x000fe20000000005 */
[C---:B------:R-:W-:Y:S01]  /*77f0*/  SHF.L.U32 R0, R60.reuse, 0x10, RZ ;  /* 0x000000103c007819 */ /* 0x040fe200000006ff */
[----:B------:R-:W-:Y:S01]  /*7800*/  FMUL R11, R47, R11 ;  /* 0x0000000b2f0b7220 */ /* 0x000fe20000400000 */
[----:B------:R-:W-:Y:S01]  /*7810*/  F2FP.BF16.F32.PACK_AB R53, R7, R3 ;  /* 0x000000030735723e */ /* 0x000fe200000010ff */
[C---:B------:R-:W-:Y:S01]  /*7820*/  FFMA R6, R49.reuse, R2, R6 ;  /* 0x0000000231067223 */ /* 0x040fe20000000006 */
[----:B------:R-:W-:Y:S01]  /*7830*/  LOP3.LUT R2, R60, 0xffff0000, RZ, 0xc0, !PT ;  /* 0xffff00003c027812 */ /* 0x000fe200078ec0ff */
[----:B------:R-:W-:Y:S01]  /*7840*/  FFMA R11, R49, R32, R11 ;  /* 0x00000020310b7223 */ /* 0x000fe2000000000b */
[----:B------:R-:W-:Y:S01]  /*7850*/  SHF.L.U32 R3, R61, 0x10, RZ ;  /* 0x000000103d037819 */ /* 0x000fe200000006ff */
[----:B------:R-:W-:Y:S01]  /*7860*/  FFMA R8, R49, R0, R8 ;  /* 0x0000000031087223 */ /* 0x000fe20000000008 */
[----:B------:R-:W-:Y:S01]  /*7870*/  LOP3.LUT R0, R61, 0xffff0000, RZ, 0xc0, !PT ;  /* 0xffff00003d007812 */ /* 0x000fe200078ec0ff */
[----:B------:R-:W-:Y:S01]  /*7880*/  FMUL R9, R47, R13 ;  /* 0x0000000d2f097220 */ /* 0x000fe20000400000 */
[----:B------:R-:W-:Y:S01]  /*7890*/  F2FP.BF16.F32.PACK_AB R54, R5, R4 ;  /* 0x000000040536723e */ /* 0x000fe200000010ff */
[----:B------:R-:W-:Y:S01]  /*78a0*/  FMUL R10, R47, R14 ;  /* 0x0000000e2f0a7220 */ /* 0x000fe20000400000 */
[----:B------:R-:W-:Y:S01]  /*78b0*/  F2FP.BF16.F32.PACK_AB R55, R11, R6 ;  /* 0x000000060b37723e */ /* 0x000fe200000010ff */
[----:B------:R-:W-:Y:S01]  /*78c0*/  FMUL R15, R47, R15 ;  /* 0x0000000f2f0f7220 */ /* 0x000fe20000400000 */
[----:B------:R-:W-:Y:S01]  /*78d0*/  SHF.L.U32 R4, R77, 0x10, RZ ;  /* 0x000000104d047819 */ /* 0x000fe200000006ff */
[C---:B------:R-:W-:Y:S01]  /*78e0*/  FFMA R9, R49.reuse, R2, R9 ;  /* 0x0000000231097223 */ /* 0x040fe20000000009 */
[C---:B------:R-:W-:Y:S01]  /*78f0*/  SHF.L.U32 R2, R62.reuse, 0x10, RZ ;  /* 0x000000103e027819 */ /* 0x040fe200000006ff */
[C---:B------:R-:W-:Y:S01]  /*7900*/  FFMA R10, R49.reuse, R3, R10 ;  /* 0x00000003310a7223 */ /* 0x040fe2000000000a */
[----:B------:R-:W-:Y:S01]  /*7910*/  LOP3.LUT R3, R62, 0xffff0000, RZ, 0xc0, !PT ;  /* 0xffff00003e037812 */ /* 0x000fe200078ec0ff */
[----:B------:R-:W-:Y:S01]  /*7920*/  FFMA R15, R49, R0, R15 ;  /* 0x00000000310f7223 */ /* 0x000fe2000000000f */
[----:B------:R-:W-:Y:S01]  /*7930*/  SHF.L.U32 R0, R63, 0x10, RZ ;  /* 0x000000103f007819 */ /* 0x000fe200000006ff */
[----:B------:R-:W-:Y:S01]  /*7940*/  FMUL R13, R47, R17 ;  /* 0x000000112f0d7220 */ /* 0x000fe20000400000 */
[----:B------:R-:W-:Y:S01]  /*7950*/  F2FP.BF16.F32.PACK_AB R8, R9, R8 ;  /* 0x000000080908723e */ /* 0x000fe200000010ff */
[----:B------:R-:W-:Y:S01]  /*7960*/  FMUL R14, R47, R18 ;  /* 0x000000122f0e7220 */ /* 0x000fe20000400000 */
[----:B------:R-:W-:Y:S01]  /*7970*/  F2FP.BF16.F32.PACK_AB R9, R15, R10 ;  /* 0x0000000a0f09723e */ /* 0x000fe200000010ff */
[----:B------:R-:W-:Y:S01]  /*7980*/  FFMA R12, R49, R2, R12 ;  /* 0x00000002310c7223 */ /* 0x000fe2000000000c */
[----:B------:R-:W-:Y:S01]  /*7990*/  LOP3.LUT R2, R63, 0xffff0000, RZ, 0xc0, !PT ;  /* 0xffff00003f027812 */ /* 0x000fe200078ec0ff */
[----:B------:R-:W-:Y:S01]  /*79a0*/  FFMA R13, R49, R3, R13 ;  /* 0x00000003310d7223 */ /* 0x000fe2000000000d */
[----:B------:R-:W-:Y:S01]  /*79b0*/  SHF.L.U32 R3, R69, 0x10, RZ ;  /* 0x0000001045037819 */ /* 0x000fe200000006ff */
[----:B------:R-:W-:Y:S01]  /*79c0*/  FFMA R14, R49, R0, R14 ;  /* 0x00000000310e7223 */ /* 0x000fe2000000000e */
[C---:B------:R-:W-:Y:S01]  /*79d0*/  SHF.L.U32 R0, R68.reuse, 0x10, RZ ;  /* 0x0000001044007819 */ /* 0x040fe200000006ff */
[----:B------:R-:W-:Y:S01]  /*79e0*/  FMUL R19, R47, R19 ;  /* 0x000000132f137220 */ /* 0x000fe20000400000 */
[----:B------:R-:W-:Y:S01]  /*79f0*/  F2FP.BF16.F32.PACK_AB R10, R13, R12 ;  /* 0x0000000c0d0a723e */ /* 0x000fe200000010ff */
[----:B------:R-:W-:Y:S01]  /*7a00*/  FMUL R17, R47, R21 ;  /* 0x000000152f117220 */ /* 0x000fe20000400000 */
[----:B------:R-:W-:Y:S01]  /*7a10*/  LOP3.LUT R5, R79, 0xffff0000, RZ, 0xc0, !PT ;  /* 0xffff00004f057812 */ /* 0x000fe200078ec0ff */
[C---:B------:R-:W-:Y:S01]  /*7a20*/  FFMA R19, R49.reuse, R2, R19 ;  /* 0x0000000231137223 */ /* 0x040fe20000000013 */
[----:B------:R-:W-:Y:S01]  /*7a30*/  LOP3.LUT R2, R68, 0xffff0000, RZ, 0xc0, !PT ;  /* 0xffff000044027812 */ /* 0x000fe200078ec0ff */
[----:B------:R1:W-:Y:S01]  /*7a40*/  STS.128 [R100+0x2000], R52 ;  /* 0x0020003464007388 */ /* 0x0003e20000000c00 */
[----:B------:R-:W-:Y:S01]  /*7a50*/  FFMA R16, R49, R0, R16 ;  /* 0x0000000031107223 */ /* 0x000fe20000000010 */
[----:B------:R-:W-:Y:S01]  /*7a60*/  LOP3.LUT R0, R69, 0xffff0000, RZ, 0xc0, !PT ;  /* 0xffff000045007812 */ /* 0x000fe200078ec0ff */
[----:B------:R-:W-:Y:S01]  /*7a70*/  FMUL R18, R47, R22 ;  /* 0x000000162f127220 */ /* 0x000fe20000400000 */
[----:B------:R-:W-:Y:S01]  /*7a80*/  F2FP.BF16.F32.PACK_AB R11, R19, R14 ;  /* 0x0000000e130b723e */ /* 0x000fe200000010ff */
[----:B------:R-:W-:Y:S01]  /*7a90*/  FMUL R23, R47, R23 ;  /* 0x000000172f177220 */ /* 0x000fe20000400000 */
[C---:B------:R-:W-:Y:S01]  /*7aa0*/  FFMA R17, R49.reuse, R2, R17 ;  /* 0x0000000231117223 */ /* 0x040fe20000000011 */
[C---:B------:R-:W-:Y:S01]  /*7ab0*/  SHF.L.U32 R2, R70.reuse, 0x10, RZ ;  /* 0x0000001046027819 */ /* 0x040fe200000006ff */
[----:B------:R-:W-:Y:S01]  /*7ac0*/  FFMA R18, R49, R3, R18 ;  /* 0x0000000331127223 */ /* 0x000fe20000000012 */
[----:B------:R-:W-:Y:S01]  /*7ad0*/  SHF.L.U32 R3, R71, 0x10, RZ ;  /* 0x0000001047037819 */ /* 0x000fe200000006ff */
[----:B------:R1:W-:Y:S01]  /*7ae0*/  STS.128 [R99+0x2010], R8 ;  /* 0x0020100863007388 */ /* 0x0003e20000000c00 */
[----:B------:R-:W-:Y:S01]  /*7af0*/  F2FP.BF16.F32.PACK_AB R16, R17, R16 ;  /* 0x000000101110723e */ /* 0x000fe200000010ff */
[----:B------:R-:W-:Y:S01]  /*7b00*/  FFMA R23, R49, R0, R23 ;  /* 0x0000000031177223 */ /* 0x000fe20000000017 */
[----:B------:R-:W-:Y:S01]  /*7b10*/  LOP3.LUT R0, R70, 0xffff0000, RZ, 0xc0, !PT ;  /* 0xffff000046007812 */ /* 0x000fe200078ec0ff */
[C---:B------:R-:W-:Y:S01]  /*7b20*/  FMUL R21, R47.reuse, R25 ;  /* 0x000000192f157220 */ /* 0x040fe20000400000 */
[----:B------:R-:W-:Y:S01]  /*7b30*/  FMUL R22, R47, R26 ;  /* 0x0000001a2f167220 */ /* 0x000fe20000400000 */
[C---:B------:R-:W-:Y:S01]  /*7b40*/  FFMA R20, R49.reuse, R2, R20 ;  /* 0x0000000231147223 */ /* 0x040fe20000000014 */
[C---:B------:R-:W-:Y:S01]  /*7b50*/  SHF.L.U32 R2, R76.reuse, 0x10, RZ ;  /* 0x000000104c027819 */ /* 0x040fe200000006ff */
[----:B------:R-:W-:Y:S01]  /*7b60*/  FFMA R21, R49, R0, R21 ;  /* 0x0000000031157223 */ /* 0x000fe20000000015 */
[----:B------:R-:W-:Y:S01]  /*7b70*/  LOP3.LUT R0, R71, 0xffff0000, RZ, 0xc0, !PT ;  /* 0xffff000047007812 */ /* 0x000fe200078ec0ff */
[----:B------:R-:W-:Y:S01]  /*7b80*/  FFMA R22, R49, R3, R22 ;  /* 0x0000000331167223 */ /* 0x000fe20000000016 */
[C---:B------:R-:W-:Y:S01]  /*7b90*/  FMUL R27, R47.reuse, R27 ;  /* 0x0000001b2f1b7220 */ /* 0x040fe20000400000 */
[----:B------:R-:W-:Y:S01]  /*7ba0*/  LOP3.LUT R3, R76, 0xffff0000, RZ, 0xc0, !PT ;  /* 0xffff00004c037812 */ /* 0x000fe200078ec0ff */
[C---:B------:R-:W-:Y:S01]  /*7bb0*/  FMUL R25, R47.reuse, R29 ;  /* 0x0000001d2f197220 */ /* 0x040fe20000400000 */
[----:B------:R-:W-:Y:S01]  /*7bc0*/  FMUL R26, R47, R30 ;  /* 0x0000001e2f1a7220 */ /* 0x000fe20000400000 */
[C---:B------:R-:W-:Y:S01]  /*7bd0*/  FFMA R27, R49.reuse, R0, R27 ;  /* 0x00000000311b7223 */ /* 0x040fe2000000001b */
[----:B------:R-:W-:Y:S01]  /*7be0*/  FFMA R24, R49, R2, R24 ;  /* 0x0000000231187223 */ /* 0x000fe20000000018 */
[----:B------:R-:W-:Y:S01]  /*7bf0*/  LOP3.LUT R0, R77, 0xffff0000, RZ, 0xc0, !PT ;  /* 0xffff00004d007812 */ /* 0x000fe200078ec0ff */
[----:B------:R-:W-:Y:S01]  /*7c00*/  FFMA R25, R49, R3, R25 ;  /* 0x0000000331197223 */ /* 0x000fe20000000019 */
[----:B------:R-:W-:Y:S01]  /*7c10*/  FMUL R31, R47, R31 ;  /* 0x0000001f2f1f7220 */ /* 0x000fe20000400000 */
[C---:B------:R-:W-:Y:S01]  /*7c20*/  SHF.L.U32 R2, R78.reuse, 0x10, RZ ;  /* 0x000000104e027819 */ /* 0x040fe200000006ff */
[----:B------:R-:W-:Y:S01]  /*7c30*/  FFMA R26, R49, R4, R26 ;  /* 0x00000004311a7223 */ /* 0x000fe2000000001a */
[----:B------:R-:W-:Y:S01]  /*7c40*/  LOP3.LUT R3, R78, 0xffff0000, RZ, 0xc0, !PT ;  /* 0xffff00004e037812 */ /* 0x000fe200078ec0ff */
[----:B------:R-:W-:Y:S01]  /*7c50*/  FMUL R29, R47, R33 ;  /* 0x000000212f1d7220 */ /* 0x000fe20000400000 */
[----:B------:R-:W-:Y:S01]  /*7c60*/  SHF.L.U32 R4, R79, 0x10, RZ ;  /* 0x000000104f047819 */ /* 0x000fe200000006ff */
[----:B------:R-:W-:Y:S01]  /*7c70*/  FMUL R30, R47, R34 ;  /* 0x000000222f1e7220 */ /* 0x000fe20000400000 */
[----:B------:R-:W-:Y:S01]  /*7c80*/  F2FP.BF16.F32.PACK_AB R17, R23, R18 ;  /* 0x000000121711723e */ /* 0x000fe200000010ff */
[----:B------:R-:W-:Y:S01]  /*7c90*/  FFMA R31, R49, R0, R31 ;  /* 0x00000000311f7223 */ /* 0x000fe2000000001f */
[----:B------:R-:W-:Y:S01]  /*7ca0*/  FMUL R35, R47, R35 ;  /* 0x000000232f237220 */ /* 0x000fe20000400000 */
[----:B------:R-:W-:Y:S01]  /*7cb0*/  F2FP.BF16.F32.PACK_AB R18, R21, R20 ;  /* 0x000000141512723e */ /* 0x000fe200000010ff */
[----:B------:R-:W-:Y:S01]  /*7cc0*/  FFMA R28, R49, R2, R28 ;  /* 0x00000002311c7223 */ /* 0x000fe2000000001c */
[----:B------:R-:W-:Y:S01]  /*7cd0*/  F2FP.BF16.F32.PACK_AB R19, R27, R22 ;  /* 0x000000161b13723e */ /* 0x000fe200000010ff */
[C---:B------:R-:W-:Y:S01]  /*7ce0*/  FFMA R29, R49.reuse, R3, R29 ;  /* 0x00000003311d7223 */ /* 0x040fe2000000001d */
[C---:B------:R-:W-:Y:S01]  /*7cf0*/  FFMA R30, R49.reuse, R4, R30 ;  /* 0x00000004311e7223 */ /* 0x040fe2000000001e */
[----:B------:R-:W-:Y:S01]  /*7d00*/  FFMA R35, R49, R5, R35 ;  /* 0x0000000531237223 */ /* 0x000fe20000000023 */
[----:B------:R-:W-:Y:S01]  /*7d10*/  F2FP.BF16.F32.PACK_AB R24, R25, R24 ;  /* 0x000000181918723e */ /* 0x000fe200000010ff */
[----:B------:R1:W-:Y:S01]  /*7d20*/  STS.128 [R98+0x2020], R16 ;  /* 0x0020201062007388 */ /* 0x0003e20000000c00 */
[----:B------:R-:W-:Y:S02]  /*7d30*/  F2FP.BF16.F32.PACK_AB R25, R31, R26 ;  /* 0x0000001a1f19723e */ /* 0x000fe400000010ff */
[----:B------:R-:W-:Y:S02]  /*7d40*/  F2FP.BF16.F32.PACK_AB R26, R29, R28 ;  /* 0x0000001c1d1a723e */ /* 0x000fe400000010ff */
[----:B------:R-:W-:Y:S02]  /*7d50*/  F2FP.BF16.F32.PACK_AB R27, R35, R30 ;  /* 0x0000001e231b723e */ /* 0x000fe400000010ff */
[----:B------:R-:W-:Y:S02]  /*7d60*/  LEA R0, R65, UR36, 0x3 ;  /* 0x0000002441007c11 */ /* 0x000fe4000f8e18ff */
[----:B------:R-:W-:Y:S01]  /*7d70*/  @P6 SHF.L.U32 R2, R97, 0x1f, RZ ;  /* 0x0000001f61026819 */ /* 0x000fe200000006ff */
        /* <DEDUP_REMOVED lines=9> */
[----:B------:R-:W-:Y:S02]  /*7e10*/  UIADD3 UR4, UP0, UPT, UR48, 0xa80, URZ ;  /* 0x00000a8030047890 */ /* 0x000fe4000ff1e0ff */
[----:B------:R-:W-:Y:S02]  /*7e20*/  UIADD3 UR9, UPT, UPT, UR41, 0x20, URZ ;  /* 0x0000002029097890 */ /* 0x000fe4000fffe0ff */
[----:B------:R-:W-:Y:S02]  /*7e30*/  UIADD3 UR8, UPT, UPT, UR36, 0x2200, URZ ;  /* 0x0000220024087890 */ /* 0x000fe4000fffe0ff */
[----:B------:R-:W-:Y:S01]  /*7e40*/  UIADD3.X UR5, UPT, UPT, URZ, UR49, URZ, UP0, !UPT ;  /* 0x00000031ff057290 */ /* 0x000fe200087fe4ff */
[----:B------:R-:W-:Y:S01]  /*7e50*/  UMOV UR10, UR42 ;  /* 0x0000002a000a7c82 */ /* 0x000fe20008000000 */
[----:B------:R-:W-:Y:S07]  /*7e60*/  UMOV UR11, UR52 ;  /* 0x00000034000b7c82 */ /* 0x000fee0008000000 */
[----:B------:R2:W-:Y:S01]  /*7e70*/  UTMASTG.3D [UR8], [UR4] ;  /* 0x00000008040073b5 */ /* 0x0005e20008010000 */
[----:B------:R0:W-:Y:S01]  /*7e80*/  UTMACMDFLUSH ;  /* 0x00000000000079b7 */ /* 0x0001e20000000000 */
[----:B--2---:R-:W-:Y:S04]  /*7e90*/  DEPBAR.LE SB0, 0x1 ;  /* 0x000080400000791a */ /* 0x004fe80000000000 */
.L_x_115:
[----:B------:R-:W-:Y:S05]  /*7ea0*/  BSYNC.RECONVERGENT B0 ;  /* 0x0000000000007941 */ /* 0x000fea0003800200 */
.L_x_114:
[----:B------:R-:W-:Y:S01]  /*7eb0*/  BAR.SYNC.DEFER_BLOCKING 0x1, 0x80 ;  /* 0x0042000000007b1d */ /* 0x000fe20000010000 */
[----:B------:R-:W-:Y:S04]  /*7ec0*/  UIADD3 UR4, UPT, UPT, UR37, 0x1, URZ ;  /* 0x0000000125047890 */ /* 0x000fe8000fffe0ff */
[----:B------:R-:W-:Y:S04]  /*7ed0*/  UISETP.NE.AND UP0, UPT, UR4, 0x4, UPT ;  /* 0x000000040400788c */ /* 0x000fe8000bf05270 */
[----:B------:R-:W-:Y:S01]  /*7ee0*/  USEL UR38, UR4, URZ, UP0 ;  /* 0x000000ff04267287 */ /* 0x000fe20008000000 */
[----:B------:R2:W-:Y:S01]  /*7ef0*/  @P6 SYNCS.ARRIVE.TRANS64.RED.A1T0 RZ, [R72+URZ], RZ ;  /* 0x000000ff48ff69a7 */ /* 0x0005e200081004ff */
[----:B------:R-:W-:Y:S01]  /*7f00*/  BSSY B1, `(.L_x_116) ;  /* 0x0000017000017945 */ /* 0x000fe20003800000 */
[----:B------:R-:W4:Y:S02]  /*7f10*/  @P6 SYNCS.PHASECHK.TRANS64.TRYWAIT P0, [R0+URZ+0x20], R2 ;  /* 0x00002002000065a7 */ /* 0x000f2400080011ff */
[----:B----4-:R-:W-:Y:S01]  /*7f20*/  @P6 SEL R66, RZ, 0x1, !P0 ;  /* 0x00000001ff426807 */ /* 0x010fe20004000000 */
[----:B--2---:R-:W-:Y:S06]  /*7f30*/  @!P6 BRA `(.L_x_117) ;  /* 0x00000000004ce947 */ /* 0x004fec0003800000 */
        /* <DEDUP_REMOVED lines=9> */
[----:B------:R-:W-:Y:S04]  /*7fd0*/  SHF.L.U32 R6, R97, 0x1f, RZ ;  /* 0x0000001f61067819 */ /* 0x000fe800000006ff */
[----:B------:R-:W2:Y:S02]  /*7fe0*/  SYNCS.PHASECHK.TRANS64.TRYWAIT P0, [R0+URZ+0x20], R6 ;  /* 0x00002006000075a7 */ /* 0x000ea400080011ff */
[----:B--2---:R-:W-:Y:S05]  /*7ff0*/  @!P0 BRA `(.L_x_120) ;  /* 0x0000002400108947 */ /* 0x004fea0003800000 */
.L_x_119:
[----:B------:R-:W-:Y:S05]  /*8000*/  BSYNC B0 ;  /* 0x0000000000007941 */ /* 0x000fea0003800000 */
.L_x_118:
[----:B------:R-:W-:Y:S02]  /*8010*/  ISETP.NE.AND P0, PT, R67, RZ, PT ;  /* 0x000000ff4300720c */ /* 0x000fe40003f05270 */
[----:B------:R-:W-:Y:S11]  /*8020*/  IADD3 R65, PT, PT, R65, 0x1, RZ ;  /* 0x0000000141417810 */ /* 0x000ff60007ffe0ff */
[----:B------:R4:W1:Y:S04]  /*8030*/  @P0 LDS.128 R56, [R5] ;  /* 0x0000000005380984 */ /* 0x0008680000000c00 */
[----:B------:R4:W1:Y:S04]  /*8040*/  @P0 LDS.128 R60, [R4+0x10] ;  /* 0x00001000043c0984 */ /* 0x0008680000000c00 */
[----:B------:R4:W1:Y:S04]  /*8050*/  @P0 LDS.128 R68, [R3+0x20] ;  /* 0x0000200003440984 */ /* 0x0008680000000c00 */
[----:B------:R4:W1:Y:S02]  /*8060*/  @P0 LDS.128 R76, [R2+0x30] ;  /* 0x00003000024c0984 */ /* 0x0008640000000c00 */
.L_x_117:
[----:B------:R-:W-:Y:S05]  /*8070*/  BSYNC B1 ;  /* 0x0000000000017941 */ /* 0x000fea0003800000 */
.L_x_116:
        /* <DEDUP_REMOVED lines=21> */
.L_x_121:
        /* <DEDUP_REMOVED lines=146> */
.L_x_123:
[----:B------:R-:W-:Y:S05]  /*8af0*/  BSYNC.RECONVERGENT B0 ;  /* 0x0000000000007941 */ /* 0x000fea0003800200 */
.L_x_122:
        /* <DEDUP_REMOVED lines=21> */
.L_x_127:
[----:B------:R-:W-:Y:S05]  /*8c50*/  BSYNC B0 ;  /* 0x0000000000007941 */ /* 0x000fea0003800000 */
.L_x_126:
[----:B------:R-:W-:Y:S11]  /*8c60*/  ISETP.NE.AND P0, PT, R67, RZ, PT ;  /* 0x000000ff4300720c */ /* 0x000ff60003f05270 */
[----:B------:R-:W-:Y:S02]  /*8c70*/  @!UPT UIADD3 URZ, UPT, UPT, URZ, URZ, URZ ;  /* 0x000000fffffff290 */ /* 0x000fe4000fffe0ff */
[----:B------:R4:W1:Y:S04]  /*8c80*/  @P0 LDS.128 R56, [R4] ;  /* 0x0000000004380984 */ /* 0x0008680000000c00 */
[----:B------:R4:W1:Y:S04]  /*8c90*/  @P0 LDS.128 R60, [R3+0x10] ;  /* 0x00001000033c0984 */ /* 0x0008680000000c00 */
[----:B------:R4:W1:Y:S04]  /*8ca0*/  @P0 LDS.128 R68, [R2+0x20] ;  /* 0x0000200002440984 */ /* 0x0008680000000c00 */
[----:B------:R4:W1:Y:S02]  /*8cb0*/  @P0 LDS.128 R76, [R65+0x30] ;  /* 0x00003000414c0984 */ /* 0x0008640000000c00 */
.L_x_125:
[----:B------:R-:W-:Y:S05]  /*8cc0*/  BSYNC B1 ;  /* 0x0000000000017941 */ /* 0x000fea0003800000 */
.L_x_124:
        /* <DEDUP_REMOVED lines=21> */
.L_x_129:
[----:B------:R-:W-:Y:S01]  /*8e20*/  ISETP.NE.AND P0, PT, R102, RZ, PT ;  /* 0x000000ff6600720c */ /* 0x000fe20003f05270 */
[----:B------:R-:W-:Y:S05]  /*8e30*/  WARPSYNC.ALL ;  /* 0x0000000000007948 */ /* 0x000fea0003800000 */
[----:B------:R-:W-:Y:S01]  /*8e40*/  R2UR UR4, R48 ;  /* 0x00000000300472ca */ /* 0x000fe200000e0000 */
[----:B------:R-:W-:Y:S01]  /*8e50*/  BSSY.RECONVERGENT B0, `(.L_x_130) ;  /* 0x000008c000007945 */ /* 0x000fe20003800200 */
[----:B------:R-:W-:Y:S02]  /*8e60*/  R2UR UR5, R64 ;  /* 0x00000000400572ca */ /* 0x000fe400000e0000 */
[C---:B-1----:R-:W-:Y:S02]  /*8e70*/  SHF.L.U32 R0, R56.reuse, 0x10, RZ ;  /* 0x0000001038007819 */ /* 0x042fe400000006ff */
[----:B----4-:R-:W-:Y:S02]  /*8e80*/  LOP3.LUT R2, R56, 0xffff0000, RZ, 0xc0, !PT ;  /* 0xffff000038027812 */ /* 0x010fe400078ec0ff */
[C---:B------:R-:W-:Y:S02]  /*8e90*/  SHF.L.U32 R3, R57.reuse, 0x10, RZ ;  /* 0x0000001039037819 */ /* 0x040fe400000006ff */
[----:B------:R-:W-:Y:S02]  /*8ea0*/  LOP3.LUT R48, R57, 0xffff0000, RZ, 0xc0, !PT ;  /* 0xffff000039307812 */ /* 0x000fe400078ec0ff */
[C---:B------:R-:W-:Y:S01]  /*8eb0*/  SHF.L.U32 R50, R58.reuse, 0x10, RZ ;  /* 0x000000103a327819 */ /* 0x040fe200000006ff */
[----:B------:R-:W1:Y:S01]  /*8ec0*/  LDTM.x32 R4, tmem[UR4+0x60] ;  /* 0x00006004000479ee */ /* 0x000e6200082c0000 */
[----:B------:R-:W-:Y:S01]  /*8ed0*/  LOP3.LUT R51, R58, 0xffff0000, RZ, 0xc0, !PT ;  /* 0xffff00003a337812 */ /* 0x000fe200078ec0ff */
[----:B------:R-:W-:Y:S01]  /*8ee0*/  NOP ;  /* 0x0000000000007918 */ /* 0x000fe20000000000 */
[C---:B------:R-:W-:Y:S01]  /*8ef0*/  SHF.L.U32 R52, R59.reuse, 0x10, RZ ;  /* 0x000000103b347819 */ /* 0x040fe200000006ff */
[----:B------:R-:W-:Y:S01]  /*8f00*/  UIADD3 UR4, UPT, UPT, UR5, 0xa0, URZ ;  /* 0x000000a005047890 */ /* 0x000fe2000fffe0ff */
[----:B------:R-:W-:Y:S02]  /*8f10*/  LOP3.LUT R53, R59, 0xffff0000, RZ, 0xc0, !PT ;  /* 0xffff00003b357812 */ /* 0x000fe400078ec0ff */
[C---:B------:R-:W-:Y:S01]  /*8f20*/  SHF.L.U32 R54, R60.reuse, 0x10, RZ ;  /* 0x000000103c367819 */ /* 0x040fe200000006ff */
[----:B------:R-:W-:Y:S01]  /*8f30*/  UPRMT UR4, UR59, 0x654, UR4 ;  /* 0x000006543b047896 */ /* 0x000fe20008000004 */
[----:B------:R-:W-:Y:S02]  /*8f40*/  LOP3.LUT R55, R60, 0xffff0000, RZ, 0xc0, !PT ;  /* 0xffff00003c377812 */ /* 0x000fe400078ec0ff */
[C---:B------:R-:W-:Y:S02]  /*8f50*/  SHF.L.U32 R56, R61.reuse, 0x10, RZ ;  /* 0x000000103d387819 */ /* 0x040fe400000006ff */
[----:B------:R-:W-:Y:S02]  /*8f60*/  LOP3.LUT R57, R61, 0xffff0000, RZ, 0xc0, !PT ;  /* 0xffff00003d397812 */ /* 0x000fe400078ec0ff */
[C---:B------:R-:W-:Y:S02]  /*8f70*/  SHF.L.U32 R58, R62.reuse, 0x10, RZ ;  /* 0x000000103e3a7819 */ /* 0x040fe400000006ff */
[----:B------:R-:W-:Y:S01]  /*8f80*/  LOP3.LUT R59, R62, 0xffff0000, RZ, 0xc0, !PT ;  /* 0xffff00003e3b7812 */ /* 0x000fe200078ec0ff */
[----:B-1----:R-:W-:Y:S01]  /*8f90*/  SYNCS.ARRIVE.TRANS64.RED.A1T0 RZ, [UR4], RZ ;  /* 0x000000ffffff79a7 */ /* 0x002fe20008100404 */
[C---:B------:R-:W-:Y:S02]  /*8fa0*/  SHF.L.U32 R60, R63.reuse, 0x10, RZ ;  /* 0x000000103f3c7819 */ /* 0x040fe400000006ff */
[----:B------:R-:W-:Y:S02]  /*8fb0*/  LOP3.LUT R61, R63, 0xffff0000, RZ, 0xc0, !PT ;  /* 0xffff00003f3d7812 */ /* 0x000fe400078ec0ff */
[C---:B------:R-:W-:Y:S01]  /*8fc0*/  SHF.L.U32 R62, R68.reuse, 0x10, RZ ;  /* 0x00000010443e7819 */ /* 0x040fe200000006ff */
[C---:B------:R-:W-:Y:S01]  /*8fd0*/  FMUL R4, R47.reuse, R4 ;  /* 0x000000042f047220 */ /* 0x040fe20000400000 */
[C---:B------:R-:W-:Y:S01]  /*8fe0*/  FMUL R5, R47.reuse, R5 ;  /* 0x000000052f057220 */ /* 0x040fe20000400000 */
[----:B------:R-:W-:Y:S01]  /*8ff0*/  FMUL R6, R47, R6 ;  /* 0x000000062f067220 */ /* 0x000fe20000400000 */
[----:B------:R-:W-:Y:S01]  /*9000*/  LOP3.LUT R63, R68, 0xffff0000, RZ, 0xc0, !PT ;  /* 0xffff0000443f7812 */ /* 0x000fe200078ec0ff */
[C---:B------:R-:W-:Y:S01]  /*9010*/  FFMA R4, R49.reuse, R0, R4 ;  /* 0x0000000031047223 */ /* 0x040fe20000000004 */
[----:B------:R-:W-:Y:S01]  /*9020*/  FFMA R5, R49, R2, R5 ;  /* 0x0000000231057223 */ /* 0x000fe20000000005 */
[----:B------:R-:W-:Y:S01]  /*9030*/  SHF.L.U32 R64, R69, 0x10, RZ ;  /* 0x0000001045407819 */ /* 0x000fe200000006ff */
[----:B------:R-:W-:Y:S01]  /*9040*/  FFMA R6, R49, R3, R6 ;  /* 0x0000000331067223 */ /* 0x000fe20000000006 */
[----:B------:R-:W-:Y:S01]  /*9050*/  FMUL R7, R47, R7 ;  /* 0x000000072f077220 */ /* 0x000fe20000400000 */
[----:B------:R-:W-:Y:S01]  /*9060*/  LOP3.LUT R65, R69, 0xffff0000, RZ, 0xc0, !PT ;  /* 0xffff000045417812 */ /* 0x000fe200078ec0ff */
[----:B------:R-:W-:Y:S01]  /*9070*/  FMUL R8, R47, R8 ;  /* 0x000000082f087220 */ /* 0x000fe20000400000 */
[----:B------:R-:W-:Y:S01]  /*9080*/  F2FP.BF16.F32.PACK_AB R4, R5, R4 ;  /* 0x000000040504723e */ /* 0x000fe200000010ff */
[----:B------:R-:W-:Y:S01]  /*9090*/  FFMA R7, R49, R48, R7 ;  /* 0x0000003031077223 */ /* 0x000fe20000000007 */
[----:B------:R-:W-:Y:S01]  /*90a0*/  FMUL R9, R47, R9 ;  /* 0x000000092f097220 */ /* 0x000fe20000400000 */
[----:B------:R-:W-:Y:S01]  /*90b0*/  FFMA R8, R49, R50, R8 ;  /* 0x0000003231087223 */ /* 0x000fe20000000008 */
[C---:B------:R-:W-:Y:S01]  /*90c0*/  SHF.L.U32 R66, R70.reuse, 0x10, RZ ;  /* 0x0000001046427819 */ /* 0x040fe200000006ff */
[----:B------:R-:W-:Y:S01]  /*90d0*/  FMUL R0, R47, R10 ;  /* 0x0000000a2f007220 */ /* 0x000fe20000400000 */
[----:B------:R-:W-:Y:S01]  /*90e0*/  F2FP.BF16.F32.PACK_AB R5, R7, R6 ;  /* 0x000000060705723e */ /* 0x000fe200000010ff */
[----:B------:R-:W-:Y:S01]  /*90f0*/  FFMA R9, R49, R51, R9 ;  /* 0x0000003331097223 */ /* 0x000fe20000000009 */
[----:B------:R-:W-:Y:S01]  /*9100*/  FMUL R2, R47, R11 ;  /* 0x0000000b2f027220 */ /* 0x000fe20000400000 */
[----:B------:R-:W-:Y:S01]  /*9110*/  FFMA R0, R49, R52, R0 ;  /* 0x0000003431007223 */ /* 0x000fe20000000000 */
[----:B------:R-:W-:Y:S01]  /*9120*/  LOP3.LUT R67, R70, 0xffff0000, RZ, 0xc0, !PT ;  /* 0xffff000046437812 */ /* 0x000fe200078ec0ff */
[----:B------:R-:W-:Y:S01]  /*9130*/  FMUL R3, R47, R12 ;  /* 0x0000000c2f037220 */ /* 0x000fe20000400000 */
[----:B------:R-:W-:Y:S01]  /*9140*/  F2FP.BF16.F32.PACK_AB R6, R9, R8 ;  /* 0x000000080906723e */ /* 0x000fe200000010ff */
[----:B------:R-:W-:Y:S01]  /*9150*/  FFMA R2, R49, R53, R2 ;  /* 0x0000003531027223 */ /* 0x000fe20000000002 */
[----:B------:R-:W-:Y:S01]  /*9160*/  FMUL R10, R47, R13 ;  /* 0x0000000d2f0a7220 */ /* 0x000fe20000400000 */
[----:B------:R-:W-:Y:S01]  /*9170*/  FFMA R3, R49, R54, R3 ;  /* 0x0000003631037223 */ /* 0x000fe20000000003 */
[----:B------:R-:W-:Y:S01]  /*9180*/  SHF.L.U32 R68, R71, 0x10, RZ ;  /* 0x0000001047447819 */ /* 0x000fe200000006ff */
[----:B------:R-:W-:Y:S01]  /*9190*/  FMUL R11, R47, R14 ;  /* 0x0000000e2f0b7220 */ /* 0x000fe20000400000 */
[----:B------:R-:W-:Y:S01]  /*91a0*/  F2FP.BF16.F32.PACK_AB R7, R2, R0 ;  /* 0x000000000207723e */ /* 0x000fe200000010ff */
[----:B------:R-:W-:Y:S01]  /*91b0*/  FFMA R10, R49, R55, R10 ;  /* 0x00000037310a7223 */ /* 0x000fe2000000000a */
[C---:B------:R-:W-:Y:S01]  /*91c0*/  FMUL R15, R47.reuse, R15 ;  /* 0x0000000f2f0f7220 */ /* 0x040fe20000400000 */
[C---:B------:R-:W-:Y:S01]  /*91d0*/  FMUL R12, R47.reuse, R16 ;  /* 0x000000102f0c7220 */ /* 0x040fe20000400000 */
[----:B------:R-:W-:Y:S01]  /*91e0*/  FMUL R13, R47, R17 ;  /* 0x000000112f0d7220 */ /* 0x000fe20000400000 */
[----:B------:R1:W-:Y:S01]  /*91f0*/  STS.128 [R100+0x6000], R4 ;  /* 0x0060000464007388 */ /* 0x0003e20000000c00 */
[----:B------:R-:W-:Y:S01]  /*9200*/  LOP3.LUT R69, R71, 0xffff0000, RZ, 0xc0, !PT ;  /* 0xffff000047457812 */ /* 0x000fe200078ec0ff */
[C---:B------:R-:W-:Y:S01]  /*9210*/  FFMA R11, R49.reuse, R56, R11 ;  /* 0x00000038310b7223 */ /* 0x040fe2000000000b */
[----:B------:R-:W-:Y:S01]  /*9220*/  SHF.L.U32 R70, R76, 0x10, RZ ;  /* 0x000000104c467819 */ /* 0x000fe200000006ff */
[C---:B------:R-:W-:Y:S01]  /*9230*/  FFMA R15, R49.reuse, R57, R15 ;  /* 0x00000039310f7223 */ /* 0x040fe2000000000f */
[----:B------:R-:W-:Y:S01]  /*9240*/  F2FP.BF16.F32.PACK_AB R8, R10, R3 ;  /* 0x000000030a08723e */ /* 0x000fe200000010ff */
[C---:B------:R-:W-:Y:S01]  /*9250*/  FFMA R12, R49.reuse, R58, R12 ;  /* 0x0000003a310c7223 */ /* 0x040fe2000000000c */
[----:B------:R-:W-:Y:S01]  /*9260*/  FFMA R13, R49, R59, R13 ;  /* 0x0000003b310d7223 */ /* 0x000fe2000000000d */
[C---:B------:R-:W-:Y:S01]  /*9270*/  FMUL R14, R47.reuse, R18 ;  /* 0x000000122f0e7220 */ /* 0x040fe20000400000 */
[C---:B------:R-:W-:Y:S01]  /*9280*/  FMUL R19, R47.reuse, R19 ;  /* 0x000000132f137220 */ /* 0x040fe20000400000 */
[C---:B------:R-:W-:Y:S01]  /*9290*/  FMUL R16, R47.reuse, R20 ;  /* 0x000000142f107220 */ /* 0x040fe20000400000 */
[----:B------:R-:W-:Y:S01]  /*92a0*/  FMUL R17, R47, R21 ;  /* 0x000000152f117220 */ /* 0x000fe20000400000 */
[----:B------:R-:W-:Y:S01]  /*92b0*/  FFMA R14, R49, R60, R14 ;  /* 0x0000003c310e7223 */ /* 0x000fe2000000000e */
        /* <DEDUP_REMOVED lines=9> */
[----:B------:R-:W-:Y:S01]  /*9350*/  F2FP.BF16.F32.PACK_AB R9, R15, R11 ;  /* 0x0000000b0f09723e */ /* 0x000fe200000010ff */
[----:B------:R-:W-:Y:S01]  /*9360*/  FFMA R23, R49, R65, R23 ;  /* 0x0000004131177223 */ /* 0x000fe20000000017 */
[----:B------:R-:W-:Y:S01]  /*9370*/  FMUL R27, R47, R27 ;  /* 0x0000001b2f1b7220 */ /* 0x000fe20000400000 */
[----:B------:R-:W-:Y:S01]  /*9380*/  F2FP.BF16.F32.PACK_AB R10, R13, R12 ;  /* 0x0000000c0d0a723e */ /* 0x000fe200000010ff */
[----:B------:R-:W-:Y:S01]  /*9390*/  FFMA R20, R49, R66, R20 ;  /* 0x0000004231147223 */ /* 0x000fe20000000014 */
[----:B------:R-:W-:Y:S01]  /*93a0*/  F2FP.BF16.F32.PACK_AB R11, R19, R14 ;  /* 0x0000000e130b723e */ /* 0x000fe200000010ff */
[----:B------:R-:W-:Y:S01]  /*93b0*/  FMUL R24, R47, R28 ;  /* 0x0000001c2f187220 */ /* 0x000fe20000400000 */
[----:B------:R-:W-:Y:S01]  /*93c0*/  LOP3.LUT R71, R76, 0xffff0000, RZ, 0xc0, !PT ;  /* 0xffff00004c477812 */ /* 0x000fe200078ec0ff */
[----:B------:R-:W-:Y:S01]  /*93d0*/  FFMA R21, R49, R67, R21 ;  /* 0x0000004331157223 */ /* 0x000fe20000000015 */
[----:B------:R-:W-:Y:S01]  /*93e0*/  SHF.L.U32 R72, R77, 0x10, RZ ;  /* 0x000000104d487819 */ /* 0x000fe200000006ff */
[----:B------:R1:W-:Y:S01]  /*93f0*/  STS.128 [R99+0x6010], R8 ;  /* 0x0060100863007388 */ /* 0x0003e20000000c00 */
[----:B------:R-:W-:Y:S01]  /*9400*/  FMUL R25, R47, R29 ;  /* 0x0000001d2f197220 */ /* 0x000fe20000400000 */
[----:B------:R-:W-:Y:S01]  /*9410*/  FFMA R22, R49, R68, R22 ;  /* 0x0000004431167223 */ /* 0x000fe20000000016 */
[----:B------:R-:W-:Y:S01]  /*9420*/  LOP3.LUT R73, R77, 0xffff0000, RZ, 0xc0, !PT ;  /* 0xffff00004d497812 */ /* 0x000fe200078ec0ff */
[----:B------:R-:W-:Y:S01]  /*9430*/  FMUL R26, R47, R30 ;  /* 0x0000001e2f1a7220 */ /* 0x000fe20000400000 */
[----:B------:R-:W-:Y:S01]  /*9440*/  FFMA R27, R49, R69, R27 ;  /* 0x00000045311b7223 */ /* 0x000fe2000000001b */
[C---:B------:R-:W-:Y:S01]  /*9450*/  SHF.L.U32 R74, R78.reuse, 0x10, RZ ;  /* 0x000000104e4a7819 */ /* 0x040fe200000006ff */
[----:B------:R-:W-:Y:S01]  /*9460*/  FMUL R31, R47, R31 ;  /* 0x0000001f2f1f7220 */ /* 0x000fe20000400000 */
[----:B------:R-:W-:Y:S01]  /*9470*/  FFMA R24, R49, R70, R24 ;  /* 0x0000004631187223 */ /* 0x000fe20000000018 */
[----:B------:R-:W-:Y:S01]  /*9480*/  LOP3.LUT R75, R78, 0xffff0000, RZ, 0xc0, !PT ;  /* 0xffff00004e4b7812 */ /* 0x000fe200078ec0ff */
[----:B------:R-:W-:Y:S01]  /*9490*/  FMUL R28, R47, R32 ;  /* 0x000000202f1c7220 */ /* 0x000fe20000400000 */
[----:B------:R-:W-:Y:S01]  /*94a0*/  FFMA R25, R49, R71, R25 ;  /* 0x0000004731197223 */ /* 0x000fe20000000019 */
[----:B------:R-:W-:Y:S01]  /*94b0*/  SHF.L.U32 R76, R79, 0x10, RZ ;  /* 0x000000104f4c7819 */ /* 0x000fe200000006ff */
[----:B------:R-:W-:Y:S01]  /*94c0*/  FMUL R29, R47, R33 ;  /* 0x000000212f1d7220 */ /* 0x000fe20000400000 */
[----:B------:R-:W-:Y:S01]  /*94d0*/  F2FP.BF16.F32.PACK_AB R16, R17, R16 ;  /* 0x000000101110723e */ /* 0x000fe200000010ff */
[----:B------:R-:W-:Y:S01]  /*94e0*/  FFMA R26, R49, R72, R26 ;  /* 0x00000048311a7223 */ /* 0x000fe2000000001a */
[----:B------:R-:W-:Y:S01]  /*94f0*/  LOP3.LUT R77, R79, 0xffff0000, RZ, 0xc0, !PT ;  /* 0xffff00004f4d7812 */ /* 0x000fe200078ec0ff */
        /* <DEDUP_REMOVED lines=33> */
.L_x_131:
[----:B------:R-:W-:Y:S05]  /*9710*/  BSYNC.RECONVERGENT B0 ;  /* 0x0000000000007941 */ /* 0x000fea0003800200 */
.L_x_130:
[----:B------:R-:W-:Y:S01]  /*9720*/  BAR.SYNC.DEFER_BLOCKING 0x1, 0x80 ;  /* 0x0042000000007b1d */ /* 0x000fe20000010000 */
[----:B------:R-:W-:Y:S01]  /*9730*/  UISETP.NE.AND UP0, UPT, UR39, -0x4, UPT ;  /* 0xfffffffc2700788c */ /* 0x000fe2000bf05270 */
[----:B------:R-:W-:Y:S08]  /*9740*/  IADD3 R45, PT, PT, R45, 0x1, RZ ;  /* 0x000000012d2d7810 */ /* 0x000ff00007ffe0ff */
[----:B------:R-:W-:Y:S05]  /*9750*/  BRA.U !UP0, `(.L_x_132) ;  /* 0x0000000108287547 */ /* 0x000fea000b800000 */
[----:B------:R-:W-:Y:S01]  /*9760*/  ISETP.NE.AND P0, PT, R107, RZ, PT ;  /* 0x000000ff6b00720c */ /* 0x000fe20003f05270 */
[----:B------:R-:W-:Y:S01]  /*9770*/  IMAD.U32 R2, RZ, RZ, UR37 ;  /* 0x00000025ff027e24 */ /* 0x000fe2000f8e00ff */
[----:B------:R-:W-:Y:S01]  /*9780*/  UIADD3 UR4, UPT, UPT, UR37, 0x1, URZ ;  /* 0x0000000125047890 */ /* 0x000fe2000fffe0ff */
[----:B------:R-:W-:Y:S03]  /*9790*/  IMAD.U32 R0, RZ, RZ, UR59 ;  /* 0x0000003bff007e24 */ /* 0x000fe6000f8e00ff */
[----:B------:R-:W-:Y:S04]  /*97a0*/  UISETP.NE.AND UP0, UPT, UR4, 0x4, UPT ;  /* 0x000000040400788c */ /* 0x000fe8000bf05270 */
[----:B------:R-:W-:Y:S03]  /*97b0*/  USEL UR37, UR4, URZ, UP0 ;  /* 0x000000ff04257287 */ /* 0x000fe60008000000 */
[----:B------:R-:W-:Y:S05]  /*97c0*/  @P0 LEA R2, R2, UR36, 0x3 ;  /* 0x0000002402020c11 */ /* 0x000fea000f8e18ff */
[----:B------:R-:W-:Y:S05]  /*97d0*/  @P0 VIADD R2, R2, 0x40 ;  /* 0x0000004002020836 */ /* 0x000fea0000000000 */
[----:B------:R-:W-:Y:S04]  /*97e0*/  @P0 PRMT R0, R0, 0x654, R2 ;  /* 0x0000065400000816 */ /* 0x000fe80000000002 */
[----:B------:R2:W-:Y:S03]  /*97f0*/  @P0 SYNCS.ARRIVE.TRANS64.RED.A1T0 RZ, [R0+URZ], RZ ;  /* 0x000000ff00ff09a7 */ /* 0x0005e600081004ff */
.L_x_132:
[----:B------:R-:W-:Y:S01]  /*9800*/  ISETP.NE.AND P2, PT, R103, RZ, PT ;  /* 0x000000ff6700720c */ /* 0x000fe20003f45270 */
[----:B------:R-:W-:Y:S01]  /*9810*/  IMAD.IADD R2, R43, 0x1, R86 ;  /* 0x000000012b027824 */ /* 0x000fe200078e0256 */
[----:B------:R-:W-:Y:S01]  /*9820*/  ISETP.NE.AND P0, PT, R105, 0x2, PT ;  /* 0x000000026900780c */ /* 0x000fe20003f05270 */
[----:B--2---:R-:W-:Y:S01]  /*9830*/  IMAD.IADD R0, R44, 0x1, R87 ;  /* 0x000000012c007824 */ /* 0x004fe200078e0257 */
[----:B------:R-:W-:Y:S01]  /*9840*/  ISETP.NE.AND P1, PT, R45, 0x2, PT ;  /* 0x000000022d00780c */ /* 0x000fe20003f25270 */
[----:B------:R-:W-:Y:S01]  /*9850*/  UIADD3 UR39, UPT, UPT, UR39, 0x4, URZ ;  /* 0x0000000427277890 */ /* 0x000fe2000fffe0ff */
[----:B------:R-:W-:Y:S02]  /*9860*/  R2UR UR12, R2 ;  /* 0x00000000020c72ca */ /* 0x000fe400000e0000 */
[----:B------:R-:W-:Y:S02]  /*9870*/  R2UR UR20, R0 ;  /* 0x00000000001472ca */ /* 0x000fe400000e0000 */
[----:B------:R-:W-:Y:S02]  /*9880*/  SEL R2, RZ, 0x1, P0 ;  /* 0x00000001ff027807 */ /* 0x000fe40000000000 */
[----:B------:R-:W-:Y:S02]  /*9890*/  SEL R0, RZ, 0x1, P1 ;  /* 0x00000001ff007807 */ /* 0x000fe40000800000 */
[----:B------:R-:W-:Y:S02]  /*98a0*/  @P2 R2UR UR52, R94 ;  /* 0x000000005e3422ca */ /* 0x000fe400000e0000 */
[----:B------:R-:W-:Y:S02]  /*98b0*/  LOP3.LUT R95, R95, R2, RZ, 0x3c, !PT ;  /* 0x000000025f5f7212 */ /* 0x000fe400078e3cff */
[----:B------:R-:W-:Y:S02]  /*98c0*/  LOP3.LUT R96, R96, R0, RZ, 0x3c, !PT ;  /* 0x0000000060607212 */ /* 0x000fe400078e3cff */
[----:B------:R-:W-:Y:S02]  /*98d0*/  SEL R105, R105, RZ, P0 ;  /* 0x000000ff69697207 */ /* 0x000fe40000000000 */
[----:B------:R-:W-:Y:S01]  /*98e0*/  SEL R45, R45, RZ, P1 ;  /* 0x000000ff2d2d7207 */ /* 0x000fe20000800000 */
[----:B------:R-:W-:Y:S06]  /*98f0*/  @P2 BRA `(.L_x_133) ;  /* 0xffffffc000502947 */ /* 0x000fec000383ffff */
[----:B------:R-:W-:-:S09]  /*9900*/  UISETP.NE.AND UP0, UPT, UR50, URZ, UPT ;  /* 0x000000ff3200728c */ /* 0x000fd2000bf05270 */
[----:B------:R-:W-:Y:S05]  /*9910*/  BRA.U !UP0, `(.L_x_134) ;  /* 0x0000000108487547 */ /* 0x000fea000b800000 */
[----:B------:R-:W2:Y:S02]  /*9920*/  LDCU.64 UR4, c[0x0][0xc90] ;  /* 0x00019200ff0477ac */ /* 0x000ea40008000a00 */
[----:B--2---:R-:W-:-:S04]  /*9930*/  UISETP.NE.U32.AND UP0, UPT, UR4, URZ, UPT ;  /* 0x000000ff0400728c */ /* 0x004fc8000bf05070 */
[----:B------:R-:W-:-:S09]  /*9940*/  UISETP.NE.AND.EX UP0, UPT, UR5, URZ, UPT, UP0 ;  /* 0x000000ff0500728c */ /* 0x000fd2000bf05300 */
[----:B------:R-:W-:Y:S05]  /*9950*/  BRA.U UP0, `(.L_x_135) ;  /* 0x00000001000c7547 */ /* 0x000fea000b800000 */
[----:B------:R-:W-:-:S13]  /*9960*/  FSETP.NEU.AND P0, PT, R49, RZ, PT ;  /* 0x000000ff3100720b */ /* 0x000fda0003f0d000 */
[----:B------:R-:W-:Y:S05]  /*9970*/  @!P0 EXIT ;  /* 0x000000000000894d */ /* 0x000fea0003800000 */
[----:B------:R-:W-:Y:S05]  /*9980*/  BRA `(.L_x_134) ;  /* 0x00000000002c7947 */ /* 0x000fea0003800000 */
.L_x_135:
[----:B------:R-:W-:Y:S01]  /*9990*/  ISETP.NE.AND P0, PT, R104, RZ, PT ;  /* 0x000000ff6800720c */ /* 0x000fe20003f05270 */
[----:B------:R-:W-:-:S12]  /*99a0*/  BSSY.RECONVERGENT B0, `(.L_x_134) ;  /* 0x0000009000007945 */ /* 0x000fd80003800200 */
[----:B------:R-:W-:Y:S05]  /*99b0*/  @P0 BRA `(.L_x_136) ;  /* 0x0000000000140947 */ /* 0x000fea0003800000 */
[----:B------:R-:W2:Y:S02]  /*99c0*/  LDCU.64 UR4, c[0x0][0xc88] ;  /* 0x00019100ff0477ac */ /* 0x000ea40008000a00 */
[----:B--2---:R-:W-:-:S04]  /*99d0*/  ISETP.NE.U32.AND P0, PT, RZ, UR4, PT ;  /* 0x00000004ff007c0c */ /* 0x004fc8000bf05070 */
[----:B------:R-:W-:-:S13]  /*99e0*/  ISETP.NE.AND.EX P0, PT, RZ, UR5, PT, P0 ;  /* 0x00000005ff007c0c */ /* 0x000fda000bf05300 */
[----:B------:R-:W-:Y:S05]  /*99f0*/  @!P0 EXIT ;  /* 0x000000000000894d */ /* 0x000fea0003800000 */
[----:B------:R-:W-:Y:S05]  /*9a00*/  BRA `(.L_x_137) ;  /* 0x0000000000087947 */ /* 0x000fea0003800000 */
.L_x_136:
[----:B------:R-:W-:-:S13]  /*9a10*/  FSETP.NEU.AND P0, PT, R49, RZ, PT ;  /* 0x000000ff3100720b */ /* 0x000fda0003f0d000 */
[----:B------:R-:W-:Y:S05]  /*9a20*/  @!P0 EXIT ;  /* 0x000000000000894d */ /* 0x000fea0003800000 */
.L_x_137:
[----:B------:R-:W-:Y:S05]  /*9a30*/  BSYNC.RECONVERGENT B0 ;  /* 0x0000000000007941 */ /* 0x000fea0003800200 */
.L_x_134:
[----:B------:R-:W-:Y:S01]  /*9a40*/  ULEA UR4, UR37, UR36, 0x3 ;  /* 0x0000002425047291 */ /* 0x000fe2000f8e18ff */
[----:B------:R-:W-:-:S04]  /*9a50*/  DEPBAR.LE SB0, 0x0 ;  /* 0x000080000000791a */ /* 0x000fc80000000000 */
[----:B------:R-:W-:-:S04]  /*9a60*/  UIADD3 UR4, UPT, UPT, UR4, 0x40, URZ ;  /* 0x0000004004047890 */ /* 0x000fc8000fffe0ff */
[----:B------:R-:W-:-:S09]  /*9a70*/  UPRMT UR4, UR59, 0x654, UR4 ;  /* 0x000006543b047896 */ /* 0x000fd20008000004 */
[----:B------:R-:W-:Y:S01]  /*9a80*/  SYNCS.ARRIVE.TRANS64.RED.A1T0 RZ, [UR4], RZ ;  /* 0x000000ffffff79a7 */ /* 0x000fe20008100404 */
[----:B------:R-:W-:Y:S05]  /*9a90*/  EXIT ;  /* 0x000000000000794d */ /* 0x000fea0003800000 */
.L_x_24:
[----:B--2---:R2:W3:Y:S02]  /*9aa0*/  SYNCS.PHASECHK.TRANS64.TRYWAIT P0, [R2+URZ+0xc0], R3 ;  /* 0x0000c003020075a7 */ /* 0x0044e400080011ff */
[----:B---3--:R-:W-:Y:S05]  /*9ab0*/  @!P0 NANOSLEEP.SYNCS 0x989680 ;  /* 0x009896800000895d */ /* 0x008fea0003900000 */
[----:B------:R-:W3:Y:S02]  /*9ac0*/  @!P0 SYNCS.PHASECHK.TRANS64 P0, [R2+URZ+0xc0], R3 ;  /* 0x0000c003020085a7 */ /* 0x000ee400080010ff */
[----:B---3--:R-:W-:Y:S05]  /*9ad0*/  @!P0 BRA `(.L_x_24) ;  /* 0xfffffffc00f08947 */ /* 0x008fea000383ffff */
[----:B------:R-:W-:Y:S05]  /*9ae0*/  BRA `(.L_x_138) ;  /* 0xffffff7c00447947 */ /* 0x000fea000383ffff */
.L_x_27:
[----:B-1----:R-:W-:-:S07]  /*9af0*/  MOV R2, UR49 ;  /* 0x0000003100027c02 */ /* 0x002fce0008000f00 */
.L_x_139:
[----:B-1----:R1:W2:Y:S02]  /*9b00*/  SYNCS.PHASECHK.TRANS64.TRYWAIT P0, [R2+URZ+0x10], R4 ;  /* 0x00001004020075a7 */ /* 0x0022a400080011ff */
[----:B--2---:R-:W-:Y:S05]  /*9b10*/  @!P0 NANOSLEEP.SYNCS 0x989680 ;  /* 0x009896800000895d */ /* 0x004fea0003900000 */
[----:B------:R-:W2:Y:S02]  /*9b20*/  @!P0 SYNCS.PHASECHK.TRANS64 P0, [R2+URZ+0x10], R4 ;  /* 0x00001004020085a7 */ /* 0x000ea400080010ff */
[----:B--2---:R-:W-:Y:S05]  /*9b30*/  @!P0 BRA `(.L_x_139) ;  /* 0xfffffffc00f08947 */ /* 0x004fea000383ffff */
[----:B------:R-:W-:Y:S05]  /*9b40*/  BRA `(.L_x_26) ;  /* 0xffffff7c00907947 */ /* 0x000fea000383ffff */
.L_x_36:
[----:B------:R-:W-:-:S07]  /*9b50*/  MOV R2, UR49 ;  /* 0x0000003100027c02 */ /* 0x000fce0008000f00 */
.L_x_140:
[----:B-1----:R1:W2:Y:S02]  /*9b60*/  SYNCS.PHASECHK.TRANS64.TRYWAIT P0, [R2+URZ+0x10], R4 ;  /* 0x00001004020075a7 */ /* 0x0022a400080011ff */
[----:B--2---:R-:W-:Y:S05]  /*9b70*/  @!P0 NANOSLEEP.SYNCS 0x989680 ;  /* 0x009896800000895d */ /* 0x004fea0003900000 */
[----:B------:R-:W2:Y:S02]  /*9b80*/  @!P0 SYNCS.PHASECHK.TRANS64 P0, [R2+URZ+0x10], R4 ;  /* 0x00001004020085a7 */ /* 0x000ea400080010ff */
[----:B--2---:R-:W-:Y:S05]  /*9b90*/  @!P0 BRA `(.L_x_140) ;  /* 0xfffffffc00f08947 */ /* 0x004fea000383ffff */
[----:B------:R-:W-:Y:S05]  /*9ba0*/  BRA `(.L_x_35) ;  /* 0xffffff8000e07947 */ /* 0x000fea000383ffff */
.L_x_43:
[----:B-1----:R1:W2:Y:S02]  /*9bb0*/  SYNCS.PHASECHK.TRANS64.TRYWAIT P0, [R2+URZ+0x70], R3 ;  /* 0x00007003020075a7 */ /* 0x0022a400080011ff */
[----:B--2---:R-:W-:Y:S05]  /*9bc0*/  @!P0 NANOSLEEP.SYNCS 0x989680 ;  /* 0x009896800000895d */ /* 0x004fea0003900000 */
[----:B------:R-:W2:Y:S02]  /*9bd0*/  @!P0 SYNCS.PHASECHK.TRANS64 P0, [R2+URZ+0x70], R3 ;  /* 0x00007003020085a7 */ /* 0x000ea400080010ff */
[----:B--2---:R-:W-:Y:S05]  /*9be0*/  @!P0 BRA `(.L_x_43) ;  /* 0xfffffffc00f08947 */ /* 0x004fea000383ffff */
[----:B------:R-:W-:Y:S05]  /*9bf0*/  BRA `(.L_x_141) ;  /* 0xffffff8800107947 */ /* 0x000fea000383ffff */
.L_x_47:
[----:B----4-:R-:W-:-:S07]  /*9c00*/  MOV R0, UR4 ;  /* 0x0000000400007c02 */ /* 0x010fce0008000f00 */
.L_x_142:
[----:B-1----:R1:W2:Y:S02]  /*9c10*/  SYNCS.PHASECHK.TRANS64.TRYWAIT P0, [R0+URZ], R2 ;  /* 0x00000002000075a7 */ /* 0x0022a400080011ff */
[----:B--2---:R-:W-:Y:S05]  /*9c20*/  @!P0 NANOSLEEP.SYNCS 0x989680 ;  /* 0x009896800000895d */ /* 0x004fea0003900000 */
[----:B------:R-:W2:Y:S02]  /*9c30*/  @!P0 SYNCS.PHASECHK.TRANS64 P0, [R0+URZ], R2 ;  /* 0x00000002000085a7 */ /* 0x000ea400080010ff */
[----:B--2---:R-:W-:Y:S05]  /*9c40*/  @!P0 BRA `(.L_x_142) ;  /* 0xfffffffc00f08947 */ /* 0x004fea000383ffff */
[----:B------:R-:W-:Y:S05]  /*9c50*/  BRA `(.L_x_143) ;  /* 0xffffff8c00887947 */ /* 0x000fea000383ffff */
.L_x_50:
[----:B-1----:R1:W3:Y:S02]  /*9c60*/  SYNCS.PHASECHK.TRANS64.TRYWAIT P0, [R0+URZ+0xb0], R4 ;  /* 0x0000b004000075a7 */ /* 0x0022e400080011ff */
[----:B---3--:R-:W-:Y:S05]  /*9c70*/  @!P0 NANOSLEEP.SYNCS 0x989680 ;  /* 0x009896800000895d */ /* 0x008fea0003900000 */
[----:B------:R-:W3:Y:S02]  /*9c80*/  @!P0 SYNCS.PHASECHK.TRANS64 P0, [R0+URZ+0xb0], R4 ;  /* 0x0000b004000085a7 */ /* 0x000ee400080010ff */
[----:B---3--:R-:W-:Y:S05]  /*9c90*/  @!P0 BRA `(.L_x_50) ;  /* 0xfffffffc00f08947 */ /* 0x008fea000383ffff */
[----:B------:R-:W-:Y:S05]  /*9ca0*/  BRA `(.L_x_144) ;  /* 0xffffff8c00e47947 */ /* 0x000fea000383ffff */
.L_x_51:
[----:B------:R-:W-:-:S07]  /*9cb0*/  MOV R0, UR4 ;  /* 0x0000000400007c02 */ /* 0x000fce0008000f00 */
.L_x_145:
[----:B-1----:R1:W3:Y:S02]  /*9cc0*/  SYNCS.PHASECHK.TRANS64.TRYWAIT P0, [R0+URZ+0x80], R5 ;  /* 0x00008005000075a7 */ /* 0x0022e400080011ff */
[----:B---3--:R-:W-:Y:S05]  /*9cd0*/  @!P0 NANOSLEEP.SYNCS 0x989680 ;  /* 0x009896800000895d */ /* 0x008fea0003900000 */
[----:B------:R-:W3:Y:S02]  /*9ce0*/  @!P0 SYNCS.PHASECHK.TRANS64 P0, [R0+URZ+0x80], R5 ;  /* 0x00008005000085a7 */ /* 0x000ee400080010ff */
[----:B---3--:R-:W-:Y:S05]  /*9cf0*/  @!P0 BRA `(.L_x_145) ;  /* 0xfffffffc00f08947 */ /* 0x008fea000383ffff */
[----:B------:R-:W-:Y:S05]  /*9d00*/  BRA `(.L_x_146) ;  /* 0xffffff8c00f47947 */ /* 0x000fea000383ffff */
.L_x_52:
[----:B-1----:R1:W3:Y:S02]  /*9d10*/  SYNCS.PHASECHK.TRANS64.TRYWAIT P1, [R0+URZ+0x70], R4 ;  /* 0x00007004000075a7 */ /* 0x0022e400080211ff */
[----:B---3--:R-:W-:Y:S05]  /*9d20*/  @!P1 NANOSLEEP.SYNCS 0x989680 ;  /* 0x009896800000995d */ /* 0x008fea0003900000 */
[----:B------:R-:W3:Y:S02]  /*9d30*/  @!P1 SYNCS.PHASECHK.TRANS64 P1, [R0+URZ+0x70], R4 ;  /* 0x00007004000095a7 */ /* 0x000ee400080210ff */
[----:B---3--:R-:W-:Y:S05]  /*9d40*/  @!P1 BRA `(.L_x_52) ;  /* 0xfffffffc00f09947 */ /* 0x008fea000383ffff */
[----:B------:R-:W-:Y:S05]  /*9d50*/  BRA `(.L_x_147) ;  /* 0xffffff9000247947 */ /* 0x000fea000383ffff */
.L_x_55:
[----:B------:R-:W-:-:S07]  /*9d60*/  MOV R0, UR4 ;  /* 0x0000000400007c02 */ /* 0x000fce0008000f00 */
.L_x_148:
[----:B-1----:R1:W3:Y:S02]  /*9d70*/  SYNCS.PHASECHK.TRANS64.TRYWAIT P0, [R0+URZ+0x80], R2 ;  /* 0x00008002000075a7 */ /* 0x0022e400080011ff */
[----:B---3--:R-:W-:Y:S05]  /*9d80*/  @!P0 NANOSLEEP.SYNCS 0x989680 ;  /* 0x009896800000895d */ /* 0x008fea0003900000 */
[----:B------:R-:W3:Y:S02]  /*9d90*/  @!P0 SYNCS.PHASECHK.TRANS64 P0, [R0+URZ+0x80], R2 ;  /* 0x00008002000085a7 */ /* 0x000ee400080010ff */
[----:B---3--:R-:W-:Y:S05]  /*9da0*/  @!P0 BRA `(.L_x_148) ;  /* 0xfffffffc00f08947 */ /* 0x008fea000383ffff */
[----:B------:R-:W-:Y:S05]  /*9db0*/  BRA `(.L_x_54) ;  /* 0xffffff9000787947 */ /* 0x000fea000383ffff */
.L_x_62:
[----:B-1----:R1:W3:Y:S02]  /*9dc0*/  SYNCS.PHASECHK.TRANS64.TRYWAIT P1, [R0+URZ+0x70], R2 ;  /* 0x00007002000075a7 */ /* 0x0022e400080211ff */
[----:B---3--:R-:W-:Y:S05]  /*9dd0*/  @!P1 NANOSLEEP.SYNCS 0x989680 ;  /* 0x009896800000995d */ /* 0x008fea0003900000 */
[----:B------:R-:W3:Y:S02]  /*9de0*/  @!P1 SYNCS.PHASECHK.TRANS64 P1, [R0+URZ+0x70], R2 ;  /* 0x00007002000095a7 */ /* 0x000ee400080210ff */
[----:B---3--:R-:W-:Y:S05]  /*9df0*/  @!P1 BRA `(.L_x_62) ;  /* 0xfffffffc00f09947 */ /* 0x008fea000383ffff */
[----:B------:R-:W-:Y:S05]  /*9e00*/  BRA `(.L_x_149) ;  /* 0xffffff9c00607947 */ /* 0x000fea000383ffff */
.L_x_63:
[----:B------:R-:W-:-:S13]  /*9e10*/  R2UR UR4, R13 ;  /* 0x000000000d0472ca */ /* 0x000fda00000e0000 */
[----:B------:R-:W-:-:S07]  /*9e20*/  MOV R2, UR4 ;  /* 0x0000000400027c02 */ /* 0x000fce0008000f00 */
.L_x_150:
[----:B-1----:R1:W3:Y:S02]  /*9e30*/  SYNCS.PHASECHK.TRANS64.TRYWAIT P0, [R2+URZ+0xa0], R0 ;  /* 0x0000a000020075a7 */ /* 0x0022e400080011ff */
[----:B---3--:R-:W-:Y:S05]  /*9e40*/  @!P0 NANOSLEEP.SYNCS 0x989680 ;  /* 0x009896800000895d */ /* 0x008fea0003900000 */
[----:B------:R-:W3:Y:S02]  /*9e50*/  @!P0 SYNCS.PHASECHK.TRANS64 P0, [R2+URZ+0xa0], R0 ;  /* 0x0000a000020085a7 */ /* 0x000ee400080010ff */
[----:B---3--:R-:W-:Y:S05]  /*9e60*/  @!P0 BRA `(.L_x_150) ;  /* 0xfffffffc00f08947 */ /* 0x008fea000383ffff */
[----:B------:R-:W-:Y:S05]  /*9e70*/  BRA `(.L_x_151) ;  /* 0xffffff9c009c7947 */ /* 0x000fea000383ffff */
.L_x_66:
[----:B------:R-:W-:Y:S07]  /*9e80*/  MOV R0, UR7 ;  /* 0x0000000700007c02 */ /* 0x000fee0008000f00 */
.L_x_152:
[----:B-1----:R1:W3:Y:S02]  /*9e90*/  SYNCS.PHASECHK.TRANS64.TRYWAIT P0, [R0+URZ], R2 ;  /* 0x00000002000075a7 */ /* 0x0022e400080011ff */
[----:B---3--:R-:W-:Y:S05]  /*9ea0*/  @!P0 NANOSLEEP.SYNCS 0x989680 ;  /* 0x009896800000895d */ /* 0x008fea0003900000 */
[----:B------:R-:W3:Y:S02]  /*9eb0*/  @!P0 SYNCS.PHASECHK.TRANS64 P0, [R0+URZ], R2 ;  /* 0x00000002000085a7 */ /* 0x000ee400080010ff */
[----:B---3--:R-:W-:Y:S05]  /*9ec0*/  @!P0 BRA `(.L_x_152) ;  /* 0xfffffffc00f08947 */ /* 0x008fea000383ffff */
[----:B------:R-:W-:Y:S05]  /*9ed0*/  BRA `(.L_x_65) ;  /* 0xffffff9c00b87947 */ /* 0x000fea000383ffff */
.L_x_69:
[----:B------:R-:W-:-:S07]  /*9ee0*/  MOV R0, UR4 ;  /* 0x0000000400007c02 */ /* 0x000fce0008000f00 */
.L_x_153:
[----:B-1----:R1:W3:Y:S02]  /*9ef0*/  SYNCS.PHASECHK.TRANS64.TRYWAIT P0, [R0+URZ], R2 ;  /* 0x00000002000075a7 */ /* 0x0022e400080011ff */
[----:B---3--:R-:W-:Y:S05]  /*9f00*/  @!P0 NANOSLEEP.SYNCS 0x989680 ;  /* 0x009896800000895d */ /* 0x008fea0003900000 */
[----:B------:R-:W3:Y:S02]  /*9f10*/  @!P0 SYNCS.PHASECHK.TRANS64 P0, [R0+URZ], R2 ;  /* 0x00000002000085a7 */ /* 0x000ee400080010ff */
[----:B---3--:R-:W-:Y:S05]  /*9f20*/  @!P0 BRA `(.L_x_153) ;  /* 0xfffffffc00f08947 */ /* 0x008fea000383ffff */
[----:B------:R-:W-:Y:S05]  /*9f30*/  BRA `(.L_x_154) ;  /* 0xffffffa400547947 */ /* 0x000fea000383ffff */
.L_x_70:
[----:B------:R-:W-:-:S07]  /*9f40*/  MOV R0, UR4 ;  /* 0x0000000400007c02 */ /* 0x000fce0008000f00 */
.L_x_155:
[----:B-1----:R1:W3:Y:S02]  /*9f50*/  SYNCS.PHASECHK.TRANS64.TRYWAIT P0, [R0+URZ], R2 ;  /* 0x00000002000075a7 */ /* 0x0022e400080011ff */
[----:B---3--:R-:W-:Y:S05]  /*9f60*/  @!P0 NANOSLEEP.SYNCS 0x989680 ;  /* 0x009896800000895d */ /* 0x008fea0003900000 */
[----:B------:R-:W3:Y:S02]  /*9f70*/  @!P0 SYNCS.PHASECHK.TRANS64 P0, [R0+URZ], R2 ;  /* 0x00000002000085a7 */ /* 0x000ee400080010ff */
[----:B---3--:R-:W-:Y:S05]  /*9f80*/  @!P0 BRA `(.L_x_155) ;  /* 0xfffffffc00f08947 */ /* 0x008fea000383ffff */
[----:B------:R-:W-:Y:S05]  /*9f90*/  BRA `(.L_x_156) ;  /* 0xffffffa400647947 */ /* 0x000fea000383ffff */
.L_x_75:
[----:B--2---:R2:W3:Y:S02]  /*9fa0*/  SYNCS.PHASECHK.TRANS64.TRYWAIT P0, [R0+URZ+0x70], R2 ;  /* 0x00007002000075a7 */ /* 0x0044e400080011ff */
[----:B---3--:R-:W-:Y:S05]  /*9fb0*/  @!P0 NANOSLEEP.SYNCS 0x989680 ;  /* 0x009896800000895d */ /* 0x008fea0003900000 */
[----:B------:R-:W3:Y:S02]  /*9fc0*/  @!P0 SYNCS.PHASECHK.TRANS64 P0, [R0+URZ+0x70], R2 ;  /* 0x00007002000085a7 */ /* 0x000ee400080010ff */
[----:B---3--:R-:W-:Y:S05]  /*9fd0*/  @!P0 BRA `(.L_x_75) ;  /* 0xfffffffc00f08947 */ /* 0x008fea000383ffff */
[----:B------:R-:W-:Y:S05]  /*9fe0*/  BRA `(.L_x_157) ;  /* 0xffffffa8005c7947 */ /* 0x000fea000383ffff */
.L_x_78:
[----:B------:R-:W-:Y:S07]  /*9ff0*/  MOV R0, UR4 ;  /* 0x0000000400007c02 */ /* 0x000fee0008000f00 */
.L_x_158:
[----:B-1----:R1:W2:Y:S02]  /*a000*/  SYNCS.PHASECHK.TRANS64.TRYWAIT P0, [R0+URZ+0x68], R2 ;  /* 0x00006802000075a7 */ /* 0x0022a400080011ff */
[----:B--2---:R-:W-:Y:S05]  /*a010*/  @!P0 NANOSLEEP.SYNCS 0x989680 ;  /* 0x009896800000895d */ /* 0x004fea0003900000 */
[----:B------:R-:W2:Y:S02]  /*a020*/  @!P0 SYNCS.PHASECHK.TRANS64 P0, [R0+URZ+0x68], R2 ;  /* 0x00006802000085a7 */ /* 0x000ea400080010ff */
[----:B--2---:R-:W-:Y:S05]  /*a030*/  @!P0 BRA `(.L_x_158) ;  /* 0xfffffffc00f08947 */ /* 0x004fea000383ffff */
[----:B------:R-:W-:Y:S05]  /*a040*/  BRA `(.L_x_77) ;  /* 0xffffffac00587947 */ /* 0x000fea000383ffff */
.L_x_81:
[----:B------:R-:W-:Y:S07]  /*a050*/  MOV R0, UR4 ;  /* 0x0000000400007c02 */ /* 0x000fee0008000f00 */
.L_x_159:
[----:B-1----:R1:W2:Y:S02]  /*a060*/  SYNCS.PHASECHK.TRANS64.TRYWAIT P0, [R0+URZ+0x40], R28 ;  /* 0x0000401c000075a7 */ /* 0x0022a400080011ff */
[----:B--2---:R-:W-:Y:S05]  /*a070*/  @!P0 NANOSLEEP.SYNCS 0x989680 ;  /* 0x009896800000895d */ /* 0x004fea0003900000 */
[----:B------:R-:W2:Y:S02]  /*a080*/  @!P0 SYNCS.PHASECHK.TRANS64 P0, [R0+URZ+0x40], R28 ;  /* 0x0000401c000085a7 */ /* 0x000ea400080010ff */
[----:B--2---:R-:W-:Y:S05]  /*a090*/  @!P0 BRA `(.L_x_159) ;  /* 0xfffffffc00f08947 */ /* 0x004fea000383ffff */
[----:B------:R-:W-:Y:S05]  /*a0a0*/  BRA `(.L_x_160) ;  /* 0xffffffac00b07947 */ /* 0x000fea000383ffff */
.L_x_82:
[----:B------:R-:W-:Y:S07]  /*a0b0*/  MOV R0, UR4 ;  /* 0x0000000400007c02 */ /* 0x000fee0008000f00 */
.L_x_161:
[----:B-1----:R1:W2:Y:S02]  /*a0c0*/  SYNCS.PHASECHK.TRANS64.TRYWAIT P0, [R0+URZ+0x48], R28 ;  /* 0x0000481c000075a7 */ /* 0x0022a400080011ff */
[----:B--2---:R-:W-:Y:S05]  /*a0d0*/  @!P0 NANOSLEEP.SYNCS 0x989680 ;  /* 0x009896800000895d */ /* 0x004fea0003900000 */
[----:B------:R-:W2:Y:S02]  /*a0e0*/  @!P0 SYNCS.PHASECHK.TRANS64 P0, [R0+URZ+0x48], R28 ;  /* 0x0000481c000085a7 */ /* 0x000ea400080010ff */
[----:B--2---:R-:W-:Y:S05]  /*a0f0*/  @!P0 BRA `(.L_x_161) ;  /* 0xfffffffc00f08947 */ /* 0x004fea000383ffff */
[----:B------:R-:W-:Y:S05]  /*a100*/  BRA `(.L_x_162) ;  /* 0xffffffac00ec7947 */ /* 0x000fea000383ffff */
.L_x_83:
[----:B------:R-:W-:Y:S07]  /*a110*/  MOV R0, UR4 ;  /* 0x0000000400007c02 */ /* 0x000fee0008000f00 */
.L_x_163:
[----:B-1----:R1:W2:Y:S02]  /*a120*/  SYNCS.PHASECHK.TRANS64.TRYWAIT P0, [R0+URZ+0x50], R28 ;  /* 0x0000501c000075a7 */ /* 0x0022a400080011ff */
[----:B--2---:R-:W-:Y:S05]  /*a130*/  @!P0 NANOSLEEP.SYNCS 0x989680 ;  /* 0x009896800000895d */ /* 0x004fea0003900000 */
[----:B------:R-:W2:Y:S02]  /*a140*/  @!P0 SYNCS.PHASECHK.TRANS64 P0, [R0+URZ+0x50], R28 ;  /* 0x0000501c000085a7 */ /* 0x000ea400080010ff */
[----:B--2---:R-:W-:Y:S05]  /*a150*/  @!P0 BRA `(.L_x_163) ;  /* 0xfffffffc00f08947 */ /* 0x004fea000383ffff */
[----:B------:R-:W-:Y:S05]  /*a160*/  BRA `(.L_x_164) ;  /* 0xffffffb000307947 */ /* 0x000fea000383ffff */
.L_x_84:
[----:B------:R-:W-:Y:S07]  /*a170*/  MOV R0, UR4 ;  /* 0x0000000400007c02 */ /* 0x000fee0008000f00 */
.L_x_165:
[----:B-1----:R1:W2:Y:S02]  /*a180*/  SYNCS.PHASECHK.TRANS64.TRYWAIT P0, [R0+URZ+0x58], R28 ;  /* 0x0000581c000075a7 */ /* 0x0022a400080011ff */
[----:B--2---:R-:W-:Y:S05]  /*a190*/  @!P0 NANOSLEEP.SYNCS 0x989680 ;  /* 0x009896800000895d */ /* 0x004fea0003900000 */
[----:B------:R-:W2:Y:S02]  /*a1a0*/  @!P0 SYNCS.PHASECHK.TRANS64 P0, [R0+URZ+0x58], R28 ;  /* 0x0000581c000085a7 */ /* 0x000ea400080010ff */
[----:B--2---:R-:W-:Y:S05]  /*a1b0*/  @!P0 BRA `(.L_x_165) ;  /* 0xfffffffc00f08947 */ /* 0x004fea000383ffff */
[----:B------:R-:W-:Y:S05]  /*a1c0*/  BRA `(.L_x_166) ;  /* 0xffffffb000b47947 */ /* 0x000fea000383ffff */
.L_x_86:
[----:B------:R-:W-:-:S07]  /*a1d0*/  MOV R0, UR4 ;  /* 0x0000000400007c02 */ /* 0x000fce0008000f00 */
.L_x_167:
[----:B-1----:R1:W3:Y:S02]  /*a1e0*/  SYNCS.PHASECHK.TRANS64.TRYWAIT P0, [R0+URZ+0x40], R2 ;  /* 0x00004002000075a7 */ /* 0x0022e400080011ff */
[----:B---3--:R-:W-:Y:S05]  /*a1f0*/  @!P0 NANOSLEEP.SYNCS 0x989680 ;  /* 0x009896800000895d */ /* 0x008fea0003900000 */
[----:B------:R-:W3:Y:S02]  /*a200*/  @!P0 SYNCS.PHASECHK.TRANS64 P0, [R0+URZ+0x40], R2 ;  /* 0x00004002000085a7 */ /* 0x000ee400080010ff */
[----:B---3--:R-:W-:Y:S05]  /*a210*/  @!P0 BRA `(.L_x_167) ;  /* 0xfffffffc00f08947 */ /* 0x008fea000383ffff */
[----:B------:R-:W-:Y:S05]  /*a220*/  BRA `(.L_x_168) ;  /* 0xffffffb4002c7947 */ /* 0x000fea000383ffff */
.L_x_87:
[----:B-1----:R-:W-:-:S07]  /*a230*/  MOV R0, UR4 ;  /* 0x0000000400007c02 */ /* 0x002fce0008000f00 */
.L_x_169:
[----:B-1----:R1:W3:Y:S02]  /*a240*/  SYNCS.PHASECHK.TRANS64.TRYWAIT P0, [R0+URZ+0x48], R2 ;  /* 0x00004802000075a7 */ /* 0x0022e400080011ff */
[----:B---3--:R-:W-:Y:S05]  /*a250*/  @!P0 NANOSLEEP.SYNCS 0x989680 ;  /* 0x009896800000895d */ /* 0x008fea0003900000 */
[----:B------:R-:W3:Y:S02]  /*a260*/  @!P0 SYNCS.PHASECHK.TRANS64 P0, [R0+URZ+0x48], R2 ;  /* 0x00004802000085a7 */ /* 0x000ee400080010ff */
[----:B---3--:R-:W-:Y:S05]  /*a270*/  @!P0 BRA `(.L_x_169) ;  /* 0xfffffffc00f08947 */ /* 0x008fea000383ffff */
[----:B------:R-:W-:Y:S05]  /*a280*/  BRA `(.L_x_170) ;  /* 0xffffffb4001c7947 */ /* 0x000fea000383ffff */
.L_x_88:
[----:B-1----:R-:W-:-:S07]  /*a290*/  MOV R0, UR4 ;  /* 0x0000000400007c02 */ /* 0x002fce0008000f00 */
.L_x_171:
[----:B-1----:R1:W3:Y:S02]  /*a2a0*/  SYNCS.PHASECHK.TRANS64.TRYWAIT P0, [R0+URZ+0x50], R2 ;  /* 0x00005002000075a7 */ /* 0x0022e400080011ff */
[----:B---3--:R-:W-:Y:S05]  /*a2b0*/  @!P0 NANOSLEEP.SYNCS 0x989680 ;  /* 0x009896800000895d */ /* 0x008fea0003900000 */
[----:B------:R-:W3:Y:S02]  /*a2c0*/  @!P0 SYNCS.PHASECHK.TRANS64 P0, [R0+URZ+0x50], R2 ;  /* 0x00005002000085a7 */ /* 0x000ee400080010ff */
[----:B---3--:R-:W-:Y:S05]  /*a2d0*/  @!P0 BRA `(.L_x_171) ;  /* 0xfffffffc00f08947 */ /* 0x008fea000383ffff */
[----:B------:R-:W-:Y:S05]  /*a2e0*/  BRA `(.L_x_172) ;  /* 0xffffffb4000c7947 */ /* 0x000fea000383ffff */
.L_x_90:
[----:B---3--:R3:W4:Y:S02]  /*a2f0*/  SYNCS.PHASECHK.TRANS64.TRYWAIT P0, [R0+URZ+0x70], R2 ;  /* 0x00007002000075a7 */ /* 0x00872400080011ff */
[----:B----4-:R-:W-:Y:S05]  /*a300*/  @!P0 NANOSLEEP.SYNCS 0x989680 ;  /* 0x009896800000895d */ /* 0x010fea0003900000 */
[----:B------:R-:W4:Y:S02]  /*a310*/  @!P0 SYNCS.PHASECHK.TRANS64 P0, [R0+URZ+0x70], R2 ;  /* 0x00007002000085a7 */ /* 0x000f2400080010ff */
[----:B----4-:R-:W-:Y:S05]  /*a320*/  @!P0 BRA `(.L_x_90) ;  /* 0xfffffffc00f08947 */ /* 0x010fea000383ffff */
[----:B------:R-:W-:Y:S05]  /*a330*/  BRA `(.L_x_173) ;  /* 0xffffffb400d47947 */ /* 0x000fea000383ffff */
.L_x_101:
[----:B-1----:R-:W-:Y:S04]  /*a340*/  MOV R2, UR36 ;  /* 0x0000002400027c02 */ /* 0x002fe80008000f00 */
[----:B------:R1:W3:Y:S03]  /*a350*/  SYNCS.PHASECHK.TRANS64.TRYWAIT P1, [R2+URZ+0x20], R3 ;  /* 0x00002003020075a7 */ /* 0x0002e600080211ff */
[----:B---3--:R-:W-:Y:S05]  /*a360*/  @!P1 NANOSLEEP.SYNCS 0x989680 ;  /* 0x009896800000995d */ /* 0x008fea0003900000 */
[----:B------:R-:W3:Y:S02]  /*a370*/  @!P1 SYNCS.PHASECHK.TRANS64 P1, [R2+URZ+0x20], R3 ;  /* 0x00002003020095a7 */ /* 0x000ee400080210ff */
[----:B---3--:R-:W-:Y:S05]  /*a380*/  @!P1 BRA `(.L_x_101) ;  /* 0xfffffffc00ec9947 */ /* 0x008fea000383ffff */
[----:B------:R-:W-:Y:S05]  /*a390*/  BRA `(.L_x_100) ;  /* 0xffffffc000d87947 */ /* 0x000fea000383ffff */
.L_x_103:
[----:B-1----:R1:W4:Y:S02]  /*a3a0*/  SYNCS.PHASECHK.TRANS64.TRYWAIT P0, [R64+URZ+0x90], R0 ;  /* 0x00009000400075a7 */ /* 0x00232400080011ff */
[----:B----4-:R-:W-:Y:S05]  /*a3b0*/  @!P0 NANOSLEEP.SYNCS 0x989680 ;  /* 0x009896800000895d */ /* 0x010fea0003900000 */
[----:B------:R-:W4:Y:S02]  /*a3c0*/  @!P0 SYNCS.PHASECHK.TRANS64 P0, [R64+URZ+0x90], R0 ;  /* 0x00009000400085a7 */ /* 0x000f2400080010ff */
[----:B----4-:R-:W-:Y:S05]  /*a3d0*/  @!P0 BRA `(.L_x_103) ;  /* 0xfffffffc00f08947 */ /* 0x010fea000383ffff */
[----:B------:R-:W-:Y:S05]  /*a3e0*/  BRA `(.L_x_102) ;  /* 0xffffffc400007947 */ /* 0x000fea000383ffff */
.L_x_112:
[----:B--2---:R2:W4:Y:S02]  /*a3f0*/  SYNCS.PHASECHK.TRANS64.TRYWAIT P0, [R2+URZ+0x20], R0 ;  /* 0x00002000020075a7 */ /* 0x00452400080011ff */
[----:B----4-:R-:W-:Y:S05]  /*a400*/  @!P0 NANOSLEEP.SYNCS 0x989680 ;  /* 0x009896800000895d */ /* 0x010fea0003900000 */
[----:B------:R-:W4:Y:S02]  /*a410*/  @!P0 SYNCS.PHASECHK.TRANS64 P0, [R2+URZ+0x20], R0 ;  /* 0x00002000020085a7 */ /* 0x000f2400080010ff */
[----:B----4-:R-:W-:Y:S05]  /*a420*/  @!P0 BRA `(.L_x_112) ;  /* 0xfffffffc00f08947 */ /* 0x010fea000383ffff */
[----:B------:R-:W-:Y:S05]  /*a430*/  BRA `(.L_x_111) ;  /* 0xffffffcc00dc7947 */ /* 0x000fea000383ffff */
.L_x_120:
[----:B--2---:R2:W4:Y:S02]  /*a440*/  SYNCS.PHASECHK.TRANS64.TRYWAIT P0, [R0+URZ+0x20], R6 ;  /* 0x00002006000075a7 */ /* 0x00452400080011ff */
[----:B----4-:R-:W-:Y:S05]  /*a450*/  @!P0 NANOSLEEP.SYNCS 0x989680 ;  /* 0x009896800000895d */ /* 0x010fea0003900000 */
[----:B------:R-:W4:Y:S02]  /*a460*/  @!P0 SYNCS.PHASECHK.TRANS64 P0, [R0+URZ+0x20], R6 ;  /* 0x00002006000085a7 */ /* 0x000f2400080010ff */
[----:B----4-:R-:W-:Y:S05]  /*a470*/  @!P0 BRA `(.L_x_120) ;  /* 0xfffffffc00f08947 */ /* 0x010fea000383ffff */
[----:B------:R-:W-:Y:S05]  /*a480*/  BRA `(.L_x_119) ;  /* 0xffffffd800dc7947 */ /* 0x000fea000383ffff */
.L_x_128:
[----:B--2---:R2:W4:Y:S02]  /*a490*/  SYNCS.PHASECHK.TRANS64.TRYWAIT P0, [R0+URZ+0x20], R5 ;  /* 0x00002005000075a7 */ /* 0x00452400080011ff */
[----:B----4-:R-:W-:Y:S05]  /*a4a0*/  @!P0 NANOSLEEP.SYNCS 0x989680 ;  /* 0x009896800000895d */ /* 0x010fea0003900000 */
[----:B------:R-:W4:Y:S02]  /*a4b0*/  @!P0 SYNCS.PHASECHK.TRANS64 P0, [R0+URZ+0x20], R5 ;  /* 0x00002005000085a7 */ /* 0x000f2400080010ff */
[----:B----4-:R-:W-:Y:S05]  /*a4c0*/  @!P0 BRA `(.L_x_128) ;  /* 0xfffffffc00f08947 */ /* 0x010fea000383ffff */
[----:B------:R-:W-:Y:S05]  /*a4d0*/  BRA `(.L_x_127) ;  /* 0xffffffe400dc7947 */ /* 0x000fea000383ffff */
        .weak           $__internal_0_$__cuda_sm10x_tcgen05_guardrail_trap_col_being_dealloced_not_returned_by_alloc
        .type           $__internal_0_$__cuda_sm10x_tcgen05_guardrail_trap_col_being_dealloced_not_returned_by_alloc,@function
        .size           $__internal_0_$__cuda_sm10x_tcgen05_guardrail_trap_col_being_dealloced_not_returned_by_alloc,($__internal_1_$__cuda_sm10x_tcgen05_guardrail_trap_phase_invalid_during_alloc - $__internal_0_$__cuda_sm10x_tcgen05_guardrail_trap_col_being_dealloced_not_returned_by_alloc)
$__internal_0_$__cuda_sm10x_tcgen05_guardrail_trap_col_being_dealloced_not_returned_by_alloc:
[----:B------:R-:W-:Y:S05]  /*a4e0*/  BPT.TRAP 0x1 ;  /* 0x000000040000795c */ /* 0x000fea0000300000 */
[----:B------:R-:W-:-:S04]  /*a4f0*/  HFMA2 R3, -RZ, RZ, 0, 0 ;  /* 0x00000000ff037431 */ /* 0x000fc800000001ff */
[----:B------:R-:W-:Y:S05]  /*a500*/  RET.REL.NODEC R2 `(_ZN7cutlass13device_kernelINS_4gemm6kernel13GemmUniversalIN4cute5tupleIJiiiiEEENS1_10collective13CollectiveMmaINS1_46MainloopSm100TmaUmmaWarpSpecializedBlockScaledILi2ELi2ELi2ENS5_IJNS4_1CILi1EEENSA_ILi2EEESB_EEEEENS5_IJNSA_ILi128EEESF_NSA_ILi256EEEEEENS5_IJNS_12float_e5m2_tENS_13float_ue8m0_tEEEENS5_IJNS5_IJlSB_lEEENS4_6LayoutINS5_IJNS5_IJNS5_IJNSA_ILi32EEENSA_ILi4EEEEEEiEEESQ_NS5_IJSB_iEEEEEENS5_IJNS5_IJNS5_IJNSA_ILi16EEESO_EEEiEEENS5_IJNS5_IJNSA_ILi0EEESB_EEENSA_ILi512EEEEEENS5_IJSW_iEEEEEEEEEEESK_S13_NS4_8TiledMMAINS4_8MMA_AtomIJNS4_21SM100_MMA_MXF8F6F4_SSISI_SI_fSJ_Li128ELi128ELNS4_4UMMA5MajorE0ELS18_0ELNS17_7ScaleInE0ELS19_0EEEEEENSM_INS5_IJSB_SB_SB_EEENS5_IJSW_SW_SW_EEEEENS5_IJNS4_10UnderscoreES1F_S1F_EEEEENS5_IJNS4_23SM90_TMA_LOAD_MULTICASTES1I_EEENS5_IJNS4_14ComposedLayoutINS4_7SwizzleILi3ELi4ELi3EEENS4_18smem_ptr_flag_bitsILi8EEENSM_INS5_IJNSA_ILi8EEESF_EEENS5_IJSF_SB_EEEEEEENSM_INS5_IJNS5_IJNS5_IJSP_SB_EEENS5_IJSN_SB_EEEEEESB_NS5_IJSO_SC_EEEEEENS5_IJNS5_IJNS5_IJSU_SY_EEESX_EEESW_NS5_IJSB_SY_EEEEEEEEEEEvNS4_8identityENS5_IJNS4_13SM90_TMA_LOADES26_EEES24_vS25_EENS_8epilogue10collective18CollectiveEpilogueINS29_23Sm100TmaWarpSpecializedILi4ELi2ELi32ELb1ELb0EEEJSH_NS5_IJNSM_ISF_SB_EENSM_ISN_SB_EEEEENS_10bfloat16_tESL_S2H_SL_NS29_6fusion15FusionCallbacksIS2D_NS2I_17LinearCombinationIS2H_fS2H_fLNS_15FloatRoundStyleE2EEESH_S2G_JEEENS4_5SM1004TMEM4LOAD26SM100_TMEM_LOAD_32dp32b32xES26_NS1K_INS1L_ILi2ELi4ELi3EEENS1N_ILi16EEENSM_INS5_IJS1P_SN_EEES1V_EEEENS4_39AutoVectorizingCopyWithAssumedAlignmentILi128EEENS4_14SM90_TMA_STOREES2W_S2Y_S2Y_EEEvvEEEEvNT_6ParamsE) ;  /* 0xffffff5802bc7950 */ /* 0x000fea0003c3ffff */
        .weak           $__internal_1_$__cuda_sm10x_tcgen05_guardrail_trap_phase_invalid_during_alloc
        .type           $__internal_1_$__cuda_sm10x_tcgen05_guardrail_trap_phase_invalid_during_alloc,@function
        .size           $__internal_1_$__cuda_sm10x_tcgen05_guardrail_trap_phase_invalid_during_alloc,($__internal_2_$__cuda_sm10x_tcgen05_guardrail_trap_unallocated_columns_being_dealloced - $__internal_1_$__cuda_sm10x_tcgen05_guardrail_trap_phase_invalid_during_alloc)
$__internal_1_$__cuda_sm10x_tcgen05_guardrail_trap_phase_invalid_during_alloc:
[----:B------:R-:W-:Y:S05]  /*a510*/  BPT.TRAP 0x1 ;  /* 0x000000040000795c */ /* 0x000fea0000300000 */
[----:B------:R-:W-:-:S04]  /*a520*/  MOV R3, 0x0 ;  /* 0x0000000000037802 */ /* 0x000fc80000000f00 */
[----:B------:R-:W-:Y:S05]  /*a530*/  RET.REL.NODEC R2 `(_ZN7cutlass13device_kernelINS_4gemm6kernel13GemmUniversalIN4cute5tupleIJiiiiEEENS1_10collective13CollectiveMmaINS1_46MainloopSm100TmaUmmaWarpSpecializedBlockScaledILi2ELi2ELi2ENS5_IJNS4_1CILi1EEENSA_ILi2EEESB_EEEEENS5_IJNSA_ILi128EEESF_NSA_ILi256EEEEEENS5_IJNS_12float_e5m2_tENS_13float_ue8m0_tEEEENS5_IJNS5_IJlSB_lEEENS4_6LayoutINS5_IJNS5_IJNS5_IJNSA_ILi32EEENSA_ILi4EEEEEEiEEESQ_NS5_IJSB_iEEEEEENS5_IJNS5_IJNS5_IJNSA_ILi16EEESO_EEEiEEENS5_IJNS5_IJNSA_ILi0EEESB_EEENSA_ILi512EEEEEENS5_IJSW_iEEEEEEEEEEESK_S13_NS4_8TiledMMAINS4_8MMA_AtomIJNS4_21SM100_MMA_MXF8F6F4_SSISI_SI_fSJ_Li128ELi128ELNS4_4UMMA5MajorE0ELS18_0ELNS17_7ScaleInE0ELS19_0EEEEEENSM_INS5_IJSB_SB_SB_EEENS5_IJSW_SW_SW_EEEEENS5_IJNS4_10UnderscoreES1F_S1F_EEEEENS5_IJNS4_23SM90_TMA_LOAD_MULTICASTES1I_EEENS5_IJNS4_14ComposedLayoutINS4_7SwizzleILi3ELi4ELi3EEENS4_18smem_ptr_flag_bitsILi8EEENSM_INS5_IJNSA_ILi8EEESF_EEENS5_IJSF_SB_EEEEEEENSM_INS5_IJNS5_IJNS5_IJSP_SB_EEENS5_IJSN_SB_EEEEEESB_NS5_IJSO_SC_EEEEEENS5_IJNS5_IJNS5_IJSU_SY_EEESX_EEESW_NS5_IJSB_SY_EEEEEEEEEEEvNS4_8identityENS5_IJNS4_13SM90_TMA_LOADES26_EEES24_vS25_EENS_8epilogue10collective18CollectiveEpilogueINS29_23Sm100TmaWarpSpecializedILi4ELi2ELi32ELb1ELb0EEEJSH_NS5_IJNSM_ISF_SB_EENSM_ISN_SB_EEEEENS_10bfloat16_tESL_S2H_SL_NS29_6fusion15FusionCallbacksIS2D_NS2I_17LinearCombinationIS2H_fS2H_fLNS_15FloatRoundStyleE2EEESH_S2G_JEEENS4_5SM1004TMEM4LOAD26SM100_TMEM_LOAD_32dp32b32xES26_NS1K_INS1L_ILi2ELi4ELi3EEENS1N_ILi16EEENSM_INS5_IJS1P_SN_EEES1V_EEEENS4_39AutoVectorizingCopyWithAssumedAlignmentILi128EEENS4_14SM90_TMA_STOREES2W_S2Y_S2Y_EEEvvEEEEvNT_6ParamsE) ;  /* 0xffffff5802b07950 */ /* 0x000fea0003c3ffff */
        .weak           $__internal_2_$__cuda_sm10x_tcgen05_guardrail_trap_unallocated_columns_being_dealloced
        .type           $__internal_2_$__cuda_sm10x_tcgen05_guardrail_trap_unallocated_columns_being_dealloced,@function
        .size           $__internal_2_$__cuda_sm10x_tcgen05_guardrail_trap_unallocated_columns_being_dealloced,(.L_x_175 - $__internal_2_$__cuda_sm10x_tcgen05_guardrail_trap_unallocated_columns_being_dealloced)
$__internal_2_$__cuda_sm10x_tcgen05_guardrail_trap_unallocated_columns_being_dealloced:
[----:B------:R-:W-:Y:S05]  /*a540*/  BPT.TRAP 0x1 ;  /* 0x000000040000795c */ /* 0x000fea0000300000 */
[----:B------:R-:W-:-:S04]  /*a550*/  HFMA2 R3, -RZ, RZ, 0, 0 ;  /* 0x00000000ff037431 */ /* 0x000fc800000001ff */
[----:B------:R-:W-:Y:S05]  /*a560*/  RET.REL.NODEC R2 `(_ZN7cutlass13device_kernelINS_4gemm6kernel13GemmUniversalIN4cute5tupleIJiiiiEEENS1_10collective13CollectiveMmaINS1_46MainloopSm100TmaUmmaWarpSpecializedBlockScaledILi2ELi2ELi2ENS5_IJNS4_1CILi1EEENSA_ILi2EEESB_EEEEENS5_IJNSA_ILi128EEESF_NSA_ILi256EEEEEENS5_IJNS_12float_e5m2_tENS_13float_ue8m0_tEEEENS5_IJNS5_IJlSB_lEEENS4_6LayoutINS5_IJNS5_IJNS5_IJNSA_ILi32EEENSA_ILi4EEEEEEiEEESQ_NS5_IJSB_iEEEEEENS5_IJNS5_IJNS5_IJNSA_ILi16EEESO_EEEiEEENS5_IJNS5_IJNSA_ILi0EEESB_EEENSA_ILi512EEEEEENS5_IJSW_iEEEEEEEEEEESK_S13_NS4_8TiledMMAINS4_8MMA_AtomIJNS4_21SM100_MMA_MXF8F6F4_SSISI_SI_fSJ_Li128ELi128ELNS4_4UMMA5MajorE0ELS18_0ELNS17_7ScaleInE0ELS19_0EEEEEENSM_INS5_IJSB_SB_SB_EEENS5_IJSW_SW_SW_EEEEENS5_IJNS4_10UnderscoreES1F_S1F_EEEEENS5_IJNS4_23SM90_TMA_LOAD_MULTICASTES1I_EEENS5_IJNS4_14ComposedLayoutINS4_7SwizzleILi3ELi4ELi3EEENS4_18smem_ptr_flag_bitsILi8EEENSM_INS5_IJNSA_ILi8EEESF_EEENS5_IJSF_SB_EEEEEEENSM_INS5_IJNS5_IJNS5_IJSP_SB_EEENS5_IJSN_SB_EEEEEESB_NS5_IJSO_SC_EEEEEENS5_IJNS5_IJNS5_IJSU_SY_EEESX_EEESW_NS5_IJSB_SY_EEEEEEEEEEEvNS4_8identityENS5_IJNS4_13SM90_TMA_LOADES26_EEES24_vS25_EENS_8epilogue10collective18CollectiveEpilogueINS29_23Sm100TmaWarpSpecializedILi4ELi2ELi32ELb1ELb0EEEJSH_NS5_IJNSM_ISF_SB_EENSM_ISN_SB_EEEEENS_10bfloat16_tESL_S2H_SL_NS29_6fusion15FusionCallbacksIS2D_NS2I_17LinearCombinationIS2H_fS2H_fLNS_15FloatRoundStyleE2EEESH_S2G_JEEENS4_5SM1004TMEM4LOAD26SM100_TMEM_LOAD_32dp32b32xES26_NS1K_INS1L_ILi2ELi4ELi3EEENS1N_ILi16EEENSM_INS5_IJS1P_SN_EEES1V_EEEENS4_39AutoVectorizingCopyWithAssumedAlignmentILi128EEENS4_14SM90_TMA_STOREES2W_S2Y_S2Y_EEEvvEEEEvNT_6ParamsE) ;  /* 0xffffff5802a47950 */ /* 0x000fea0003c3ffff */
.L_x_174:
[----:B------:R-:W-:-:S00]  /*a570*/  BRA `(.L_x_174) ;  /* 0xfffffffc00fc7947 */ /* 0x000fc0000383ffff */
[----:B------:R-:W-:-:S00]  /*a580*/  NOP ;  /* 0x0000000000007918 */ /* 0x000fc00000000000 */
[----:B------:R-:W-:-:S00]  /*a590*/  NOP ;  /* 0x0000000000007918 */ /* 0x000fc00000000000 */
[----:B------:R-:W-:-:S00]  /*a5a0*/  NOP ;  /* 0x0000000000007918 */ /* 0x000fc00000000000 */
[----:B------:R-:W-:-:S00]  /*a5b0*/  NOP ;  /* 0x0000000000007918 */ /* 0x000fc00000000000 */
[----:B------:R-:W-:-:S00]  /*a5c0*/  NOP ;  /* 0x0000000000007918 */ /* 0x000fc00000000000 */
[----:B------:R-:W-:-:S00]  /*a5d0*/  NOP ;  /* 0x0000000000007918 */ /* 0x000fc00000000000 */
[----:B------:R-:W-:-:S00]  /*a5e0*/  NOP ;  /* 0x0000000000007918 */ /* 0x000fc00000000000 */
[----:B------:R-:W-:-:S00]  /*a5f0*/  NOP ;  /* 0x0000000000007918 */ /* 0x000fc00000000000 */
.L_x_175:


//--------------------- .nv.global.init           --------------------------
	.section	.nv.global.init,"aw",@progbits
.nv.global.init:
	.type		$str$27,@object
	.size		$str$27,($str$28 - $str$27)
$str$27:
        /*0000*/ 	.byte	0x28, 0x61, 0x64, 0x64, 0x72, 0x65, 0x73, 0x73, 0x20, 0x26, 0x20, 0x6d, 0x61, 0x73, 0x6b, 0x29
        /*0010*/ 	.byte	0x20, 0x3d, 0x3d, 0x20, 0x30, 0x00
	.type		$str$28,@object
	.size		$str$28,($str$26 - $str$28)
$str$28:
        /*0016*/ 	.byte	0x2f, 0x74, 0x6d, 0x70, 0x2f, 0x63, 0x75, 0x74, 0x6c, 0x61, 0x73, 0x73, 0x5f, 0x73, 0x77, 0x65
        /*0026*/ 	.byte	0x65, 0x70, 0x5f, 0x73, 0x72, 0x63, 0x2f, 0x69, 0x6e, 0x63, 0x6c, 0x75, 0x64, 0x65, 0x2f, 0x63
        /*0036*/ 	.byte	0x75, 0x74, 0x65, 0x2f, 0x70, 0x6f, 0x69, 0x6e, 0x74, 0x65, 0x72, 0x5f, 0x66, 0x6c, 0x61, 0x67
        /*0046*/ 	.byte	0x67, 0x65, 0x64, 0x2e, 0x68, 0x70, 0x70, 0x00
	.type		$str$26,@object
	.size		$str$26,($str$25 - $str$26)
$str$26:
        /*004e*/ 	.byte	0x2f, 0x74, 0x6d, 0x70, 0x2f, 0x63, 0x75, 0x74, 0x6c, 0x61, 0x73, 0x73, 0x5f, 0x73, 0x77, 0x65
        /*005e*/ 	.byte	0x65, 0x70, 0x5f, 0x73, 0x72, 0x63, 0x2f, 0x69, 0x6e, 0x63, 0x6c, 0x75, 0x64, 0x65, 0x2f, 0x63
        /*006e*/ 	.byte	0x75, 0x74, 0x65, 0x2f, 0x61, 0x74, 0x6f, 0x6d, 0x2f, 0x63, 0x6f, 0x70, 0x79, 0x5f, 0x74, 0x72
        /*007e*/ 	.byte	0x61, 0x69, 0x74, 0x73, 0x5f, 0x73, 0x6d, 0x31, 0x30, 0x30, 0x2e, 0x68, 0x70, 0x70, 0x00
	.type		$str$25,@object
	.size		$str$25,(__unnamed_1 - $str$25)
$str$25:
        /*008d*/ 	.byte	0x28, 0x28, 0x75, 0x69, 0x6e, 0x74, 0x33, 0x32, 0x5f, 0x74, 0x28, 0x74, 0x68, 0x72, 0x65, 0x61
        /*009d*/ 	.byte	0x64, 0x49, 0x64, 0x78, 0x2e, 0x78, 0x29, 0x20, 0x2f, 0x20, 0x33, 0x32, 0x29, 0x20, 0x25, 0x20
        /*00ad*/ 	.byte	0x34, 0x29, 0x20, 0x3d, 0x3d, 0x20, 0x28, 0x28, 0x28, 0x74, 0x6d, 0x65, 0x6d, 0x5f, 0x61, 0x64
        /*00bd*/ 	.byte	0x64, 0x72, 0x20, 0x3e, 0x3e, 0x20, 0x31, 0x36, 0x29, 0x20, 0x2f, 0x20, 0x33, 0x32, 0x29, 0x20
        /*00cd*/ 	.byte	0x25, 0x20, 0x34, 0x29, 0x00
	.type		__unnamed_1,@object
	.size		__unnamed_1,(__unnamed_2 - __unnamed_1)
__unnamed_1:
        /*00d2*/ 	.byte	0x61, 0x75, 0x74, 0x6f, 0x20, 0x63, 0x75, 0x74, 0x65, 0x3a, 0x3a, 0x61, 0x73, 0x5f, 0x70, 0x6f
        /* <DEDUP_REMOVED lines=24> */
        /*0262*/ 	.byte	0x34, 0x30, 0x39, 0x36, 0x3e, 0x3e, 0x3e, 0x3e, 0x5d, 0x00
	.type		__unnamed_2,@object
	.size		__unnamed_2,(.L_2 - __unnamed_2)
__unnamed_2:
        /* <DEDUP_REMOVED lines=42> */
        /*050c*/ 	.byte	0x3e, 0x3e, 0x5d, 0x00
.L_2:


//--------------------- .nv.shared._ZN7cutlass13device_kernelINS_4gemm6kernel13GemmUniversalIN4cute5tupleIJiiiiEEENS1_10collective13CollectiveMmaINS1_46MainloopSm100TmaUmmaWarpSpecializedBlockScaledILi2ELi2ELi2ENS5_IJNS4_1CILi1EEENSA_ILi2EEESB_EEEEENS5_IJNSA_ILi128EEESF_NSA_ILi256EEEEEENS5_IJNS_12float_e5m2_tENS_13float_ue8m0_tEEEENS5_IJNS5_IJlSB_lEEENS4_6LayoutINS5_IJNS5_IJNS5_IJNSA_ILi32EEENSA_ILi4EEEEEEiEEESQ_NS5_IJSB_iEEEEEENS5_IJNS5_IJNS5_IJNSA_ILi16EEESO_EEEiEEENS5_IJNS5_IJNSA_ILi0EEESB_EEENSA_ILi512EEEEEENS5_IJSW_iEEEEEEEEEEESK_S13_NS4_8TiledMMAINS4_8MMA_AtomIJNS4_21SM100_MMA_MXF8F6F4_SSISI_SI_fSJ_Li128ELi128ELNS4_4UMMA5MajorE0ELS18_0ELNS17_7ScaleInE0ELS19_0EEEEEENSM_INS5_IJSB_SB_SB_EEENS5_IJSW_SW_SW_EEEEENS5_IJNS4_10UnderscoreES1F_S1F_EEEEENS5_IJNS4_23SM90_TMA_LOAD_MULTICASTES1I_EEENS5_IJNS4_14ComposedLayoutINS4_7SwizzleILi3ELi4ELi3EEENS4_18smem_ptr_flag_bitsILi8EEENSM_INS5_IJNSA_ILi8EEESF_EEENS5_IJSF_SB_EEEEEEENSM_INS5_IJNS5_IJNS5_IJSP_SB_EEENS5_IJSN_SB_EEEEEESB_NS5_IJSO_SC_EEEEEENS5_IJNS5_IJNS5_IJSU_SY_EEESX_EEESW_NS5_IJSB_SY_EEEEEEEEEEEvNS4_8identityENS5_IJNS4_13SM90_TMA_LOADES26_EEES24_vS25_EENS_8epilogue10collective18CollectiveEpilogueINS29_23Sm100TmaWarpSpecializedILi4ELi2ELi32ELb1ELb0EEEJSH_NS5_IJNSM_ISF_SB_EENSM_ISN_SB_EEEEENS_10bfloat16_tESL_S2H_SL_NS29_6fusion15FusionCallbacksIS2D_NS2I_17LinearCombinationIS2H_fS2H_fLNS_15FloatRoundStyleE2EEESH_S2G_JEEENS4_5SM1004TMEM4LOAD26SM100_TMEM_LOAD_32dp32b32xES26_NS1K_INS1L_ILi2ELi4ELi3EEENS1N_ILi16EEENSM_INS5_IJS1P_SN_EEES1V_EEEENS4_39AutoVectorizingCopyWithAssumedAlignmentILi128EEENS4_14SM90_TMA_STOREES2W_S2Y_S2Y_EEEvvEEEEvNT_6ParamsE --------------------------
	.section	.nv.shared._ZN7cutlass13device_kernelINS_4gemm6kernel13GemmUniversalIN4cute5tupleIJiiiiEEENS1_10collective13CollectiveMmaINS1_46MainloopSm100TmaUmmaWarpSpecializedBlockScaledILi2ELi2ELi2ENS5_IJNS4_1CILi1EEENSA_ILi2EEESB_EEEEENS5_IJNSA_ILi128EEESF_NSA_ILi256EEEEEENS5_IJNS_12float_e5m2_tENS_13float_ue8m0_tEEEENS5_IJNS5_IJlSB_lEEENS4_6LayoutINS5_IJNS5_IJNS5_IJNSA_ILi32EEENSA_ILi4EEEEEEiEEESQ_NS5_IJSB_iEEEEEENS5_IJNS5_IJNS5_IJNSA_ILi16EEESO_EEEiEEENS5_IJNS5_IJNSA_ILi0EEESB_EEENSA_ILi512EEEEEENS5_IJSW_iEEEEEEEEEEESK_S13_NS4_8TiledMMAINS4_8MMA_AtomIJNS4_21SM100_MMA_MXF8F6F4_SSISI_SI_fSJ_Li128ELi128ELNS4_4UMMA5MajorE0ELS18_0ELNS17_7ScaleInE0ELS19_0EEEEEENSM_INS5_IJSB_SB_SB_EEENS5_IJSW_SW_SW_EEEEENS5_IJNS4_10UnderscoreES1F_S1F_EEEEENS5_IJNS4_23SM90_TMA_LOAD_MULTICASTES1I_EEENS5_IJNS4_14ComposedLayoutINS4_7SwizzleILi3ELi4ELi3EEENS4_18smem_ptr_flag_bitsILi8EEENSM_INS5_IJNSA_ILi8EEESF_EEENS5_IJSF_SB_EEEEEEENSM_INS5_IJNS5_IJNS5_IJSP_SB_EEENS5_IJSN_SB_EEEEEESB_NS5_IJSO_SC_EEEEEENS5_IJNS5_IJNS5_IJSU_SY_EEESX_EEESW_NS5_IJSB_SY_EEEEEEEEEEEvNS4_8identityENS5_IJNS4_13SM90_TMA_LOADES26_EEES24_vS25_EENS_8epilogue10collective18CollectiveEpilogueINS29_23Sm100TmaWarpSpecializedILi4ELi2ELi32ELb1ELb0EEEJSH_NS5_IJNSM_ISF_SB_EENSM_ISN_SB_EEEEENS_10bfloat16_tESL_S2H_SL_NS29_6fusion15FusionCallbacksIS2D_NS2I_17LinearCombinationIS2H_fS2H_fLNS_15FloatRoundStyleE2EEESH_S2G_JEEENS4_5SM1004TMEM4LOAD26SM100_TMEM_LOAD_32dp32b32xES26_NS1K_INS1L_ILi2ELi4ELi3EEENS1N_ILi16EEENSM_INS5_IJS1P_SN_EEES1V_EEEENS4_39AutoVectorizingCopyWithAssumedAlignmentILi128EEENS4_14SM90_TMA_STOREES2W_S2Y_S2Y_EEEvvEEEEvNT_6ParamsE,"aw",@nobits
	.sectionflags	@""
	.align	16
	.zero		1024


//--------------------- .nv.shared.reserved.0     --------------------------
	.section	.nv.shared.reserved.0,"aw",@nobits
	.weak		__nv_reservedSMEM_offset_0_alias
	.size		__nv_reservedSMEM_offset_0_alias, 0, 64
	.other		__nv_reservedSMEM_offset_0_alias,@"STO_CUDA_RESERVED_SHARED STV_DEFAULT"
__nv_reservedSMEM_offset_0_alias:
	.zero		0
.nv.shared.reserved.0:
	.zero		64
	.weak		__nv_reservedSMEM_tcgen05_partition
	.type		__nv_reservedSMEM_tcgen05_partition,@object
	.size		__nv_reservedSMEM_tcgen05_partition,(.L_0 - __nv_reservedSMEM_tcgen05_partition)
__nv_reservedSMEM_tcgen05_partition:
	.zero		32
.L_0:


//--------------------- .nv.global                --------------------------
	.section	.nv.global,"aw",@nobits
.nv.global:
	.type		_ZN40_INTERNAL_fff55e17_4_k_cu_a27eaa90_214214cute1_E,@object
	.size		_ZN40_INTERNAL_fff55e17_4_k_cu_a27eaa90_214214cute1_E,(_ZN40_INTERNAL_fff55e17_4_k_cu_a27eaa90_214214cuda3std3__45__cpo6cbeginE - _ZN40_INTERNAL_fff55e17_4_k_cu_a27eaa90_214214cute1_E)
_ZN40_INTERNAL_fff55e17_4_k_cu_a27eaa90_214214cute1_E:
	.zero		1
	.type		_ZN40_INTERNAL_fff55e17_4_k_cu_a27eaa90_214214cuda3std3__45__cpo6cbeginE,@object
	.size		_ZN40_INTERNAL_fff55e17_4_k_cu_a27eaa90_214214cuda3std3__45__cpo6cbeginE,(_ZN40_INTERNAL_fff55e17_4_k_cu_a27eaa90_214214cuda3std3__48in_placeE - _ZN40_INTERNAL_fff55e17_4_k_cu_a27eaa90_214214cuda3std3__45__cpo6cbeginE)
_ZN40_INTERNAL_fff55e17_4_k_cu_a27eaa90_214214cuda3std3__45__cpo6cbeginE:
	.zero		1
	.type		_ZN40_INTERNAL_fff55e17_4_k_cu_a27eaa90_214214cuda3std3__48in_placeE,@object
	.size		_ZN40_INTERNAL_fff55e17_4_k_cu_a27eaa90_214214cuda3std3__48in_placeE,(_ZN40_INTERNAL_fff55e17_4_k_cu_a27eaa90_214214cuda3std6ranges3__45__cpo9iter_moveE - _ZN40_INTERNAL_fff55e17_4_k_cu_a27eaa90_214214cuda3std3__48in_placeE)
_ZN40_INTERNAL_fff55e17_4_k_cu_a27eaa90_214214cuda3std3__48in_placeE:
	.zero		1
	.type		_ZN40_INTERNAL_fff55e17_4_k_cu_a27eaa90_214214cuda3std6ranges3__45__cpo9iter_moveE,@object
	.size		_ZN40_INTERNAL_fff55e17_4_k_cu_a27eaa90_214214cuda3std6ranges3__45__cpo9iter_moveE,(_ZN40_INTERNAL_fff55e17_4_k_cu_a27eaa90_214214cuda3std3__45__cpo5beginE - _ZN40_INTERNAL_fff55e17_4_k_cu_a27eaa90_214214cuda3std6ranges3__45__cpo9iter_moveE)
_ZN40_INTERNAL_fff55e17_4_k_cu_a27eaa90_214214cuda3std6ranges3__45__cpo9iter_moveE:
	.zero		1
	.type		_ZN40_INTERNAL_fff55e17_4_k_cu_a27eaa90_214214cuda3std3__45__cpo5beginE,@object
	.size		_ZN40_INTERNAL_fff55e17_4_k_cu_a27eaa90_214214cuda3std3__45__cpo5beginE,(_ZN40_INTERNAL_fff55e17_4_k_cu_a27eaa90_214214cuda3std3__442_GLOBAL__N__fff55e17_4_k_cu_a27eaa90_214216ignoreE - _ZN40_INTERNAL_fff55e17_4_k_cu_a27eaa90_214214cuda3std3__45__cpo5beginE)
_ZN40_INTERNAL_fff55e17_4_k_cu_a27eaa90_214214cuda3std3__45__cpo5beginE:
	.zero		1
	.type		_ZN40_INTERNAL_fff55e17_4_k_cu_a27eaa90_214214cuda3std3__442_GLOBAL__N__fff55e17_4_k_cu_a27eaa90_214216ignoreE,@object
	.size		_ZN40_INTERNAL_fff55e17_4_k_cu_a27eaa90_214214cuda3std3__442_GLOBAL__N__fff55e17_4_k_cu_a27eaa90_214216ignoreE,(_ZN40_INTERNAL_fff55e17_4_k_cu_a27eaa90_214214cute7productE - _ZN40_INTERNAL_fff55e17_4_k_cu_a27eaa90_214214cuda3std3__442_GLOBAL__N__fff55e17_4_k_cu_a27eaa90_214216ignoreE)
_ZN40_INTERNAL_fff55e17_4_k_cu_a27eaa90_214214cuda3std3__442_GLOBAL__N__fff55e17_4_k_cu_a27eaa90_214216ignoreE:
	.zero		1
	.type		_ZN40_INTERNAL_fff55e17_4_k_cu_a27eaa90_214214cute7productE,@object
	.size		_ZN40_INTERNAL_fff55e17_4_k_cu_a27eaa90_214214cute7productE,(_ZN40_INTERNAL_fff55e17_4_k_cu_a27eaa90_214214cuda3std3__45__cpo3endE - _ZN40_INTERNAL_fff55e17_4_k_cu_a27eaa90_214214cute7productE)
_ZN40_INTERNAL_fff55e17_4_k_cu_a27eaa90_214214cute7productE:
	.zero		1
	.type		_ZN40_INTERNAL_fff55e17_4_k_cu_a27eaa90_214214cuda3std3__45__cpo3endE,@object
	.size		_ZN40_INTERNAL_fff55e17_4_k_cu_a27eaa90_214214cuda3std3__45__cpo3endE,(_ZN40_INTERNAL_fff55e17_4_k_cu_a27eaa90_214214cuda3std3__419piecewise_constructE - _ZN40_INTERNAL_fff55e17_4_k_cu_a27eaa90_214214cuda3std3__45__cpo3endE)
_ZN40_INTERNAL_fff55e17_4_k_cu_a27eaa90_214214cuda3std3__45__cpo3endE:
	.zero		1
	.type		_ZN40_INTERNAL_fff55e17_4_k_cu_a27eaa90_214214cuda3std3__419piecewise_constructE,@object
	.size		_ZN40_INTERNAL_fff55e17_4_k_cu_a27eaa90_214214cuda3std3__419piecewise_constructE,(_ZN40_INTERNAL_fff55e17_4_k_cu_a27eaa90_214214cuda3std3__45__cpo4cendE - _ZN40_INTERNAL_fff55e17_4_k_cu_a27eaa90_214214cuda3std3__419piecewise_constructE)
_ZN40_INTERNAL_fff55e17_4_k_cu_a27eaa90_214214cuda3std3__419piecewise_constructE:
	.zero		1
	.type		_ZN40_INTERNAL_fff55e17_4_k_cu_a27eaa90_214214cuda3std3__45__cpo4cendE,@object
	.size		_ZN40_INTERNAL_fff55e17_4_k_cu_a27eaa90_214214cuda3std3__45__cpo4cendE,(_ZN40_INTERNAL_fff55e17_4_k_cu_a27eaa90_214214cuda3std6ranges3__45__cpo4swapE - _ZN40_INTERNAL_fff55e17_4_k_cu_a27eaa90_214214cuda3std3__45__cpo4cendE)
_ZN40_INTERNAL_fff55e17_4_k_cu_a27eaa90_214214cuda3std3__45__cpo4cendE:
	.zero		1
	.type		_ZN40_INTERNAL_fff55e17_4_k_cu_a27eaa90_214214cuda3std6ranges3__45__cpo4swapE,@object
	.size		_ZN40_INTERNAL_fff55e17_4_k_cu_a27eaa90_214214cuda3std6ranges3__45__cpo4swapE,(.L_10 - _ZN40_INTERNAL_fff55e17_4_k_cu_a27eaa90_214214cuda3std6ranges3__45__cpo4swapE)
_ZN40_INTERNAL_fff55e17_4_k_cu_a27eaa90_214214cuda3std6ranges3__45__cpo4swapE:
	.zero		1
.L_10:


//--------------------- .nv.constant0._ZN7cutlass13device_kernelINS_4gemm6kernel13GemmUniversalIN4cute5tupleIJiiiiEEENS1_10collective13CollectiveMmaINS1_46MainloopSm100TmaUmmaWarpSpecializedBlockScaledILi2ELi2ELi2ENS5_IJNS4_1CILi1EEENSA_ILi2EEESB_EEEEENS5_IJNSA_ILi128EEESF_NSA_ILi256EEEEEENS5_IJNS_12float_e5m2_tENS_13float_ue8m0_tEEEENS5_IJNS5_IJlSB_lEEENS4_6LayoutINS5_IJNS5_IJNS5_IJNSA_ILi32EEENSA_ILi4EEEEEEiEEESQ_NS5_IJSB_iEEEEEENS5_IJNS5_IJNS5_IJNSA_ILi16EEESO_EEEiEEENS5_IJNS5_IJNSA_ILi0EEESB_EEENSA_ILi512EEEEEENS5_IJSW_iEEEEEEEEEEESK_S13_NS4_8TiledMMAINS4_8MMA_AtomIJNS4_21SM100_MMA_MXF8F6F4_SSISI_SI_fSJ_Li128ELi128ELNS4_4UMMA5MajorE0ELS18_0ELNS17_7ScaleInE0ELS19_0EEEEEENSM_INS5_IJSB_SB_SB_EEENS5_IJSW_SW_SW_EEEEENS5_IJNS4_10UnderscoreES1F_S1F_EEEEENS5_IJNS4_23SM90_TMA_LOAD_MULTICASTES1I_EEENS5_IJNS4_14ComposedLayoutINS4_7SwizzleILi3ELi4ELi3EEENS4_18smem_ptr_flag_bitsILi8EEENSM_INS5_IJNSA_ILi8EEESF_EEENS5_IJSF_SB_EEEEEEENSM_INS5_IJNS5_IJNS5_IJSP_SB_EEENS5_IJSN_SB_EEEEEESB_NS5_IJSO_SC_EEEEEENS5_IJNS5_IJNS5_IJSU_SY_EEESX_EEESW_NS5_IJSB_SY_EEEEEEEEEEEvNS4_8identityENS5_IJNS4_13SM90_TMA_LOADES26_EEES24_vS25_EENS_8epilogue10collective18CollectiveEpilogueINS29_23Sm100TmaWarpSpecializedILi4ELi2ELi32ELb1ELb0EEEJSH_NS5_IJNSM_ISF_SB_EENSM_ISN_SB_EEEEENS_10bfloat16_tESL_S2H_SL_NS29_6fusion15FusionCallbacksIS2D_NS2I_17LinearCombinationIS2H_fS2H_fLNS_15FloatRoundStyleE2EEESH_S2G_JEEENS4_5SM1004TMEM4LOAD26SM100_TMEM_LOAD_32dp32b32xES26_NS1K_INS1L_ILi2ELi4ELi3EEENS1N_ILi16EEENSM_INS5_IJS1P_SN_EEES1V_EEEENS4_39AutoVectorizingCopyWithAssumedAlignmentILi128EEENS4_14SM90_TMA_STOREES2W_S2Y_S2Y_EEEvvEEEEvNT_6ParamsE --------------------------
	.section	.nv.constant0._ZN7cutlass13device_kernelINS_4gemm6kernel13GemmUniversalIN4cute5tupleIJiiiiEEENS1_10collective13CollectiveMmaINS1_46MainloopSm100TmaUmmaWarpSpecializedBlockScaledILi2ELi2ELi2ENS5_IJNS4_1CILi1EEENSA_ILi2EEESB_EEEEENS5_IJNSA_ILi128EEESF_NSA_ILi256EEEEEENS5_IJNS_12float_e5m2_tENS_13float_ue8m0_tEEEENS5_IJNS5_IJlSB_lEEENS4_6LayoutINS5_IJNS5_IJNS5_IJNSA_ILi32EEENSA_ILi4EEEEEEiEEESQ_NS5_IJSB_iEEEEEENS5_IJNS5_IJNS5_IJNSA_ILi16EEESO_EEEiEEENS5_IJNS5_IJNSA_ILi0EEESB_EEENSA_ILi512EEEEEENS5_IJSW_iEEEEEEEEEEESK_S13_NS4_8TiledMMAINS4_8MMA_AtomIJNS4_21SM100_MMA_MXF8F6F4_SSISI_SI_fSJ_Li128ELi128ELNS4_4UMMA5MajorE0ELS18_0ELNS17_7ScaleInE0ELS19_0EEEEEENSM_INS5_IJSB_SB_SB_EEENS5_IJSW_SW_SW_EEEEENS5_IJNS4_10UnderscoreES1F_S1F_EEEEENS5_IJNS4_23SM90_TMA_LOAD_MULTICASTES1I_EEENS5_IJNS4_14ComposedLayoutINS4_7SwizzleILi3ELi4ELi3EEENS4_18smem_ptr_flag_bitsILi8EEENSM_INS5_IJNSA_ILi8EEESF_EEENS5_IJSF_SB_EEEEEEENSM_INS5_IJNS5_IJNS5_IJSP_SB_EEENS5_IJSN_SB_EEEEEESB_NS5_IJSO_SC_EEEEEENS5_IJNS5_IJNS5_IJSU_SY_EEESX_EEESW_NS5_IJSB_SY_EEEEEEEEEEEvNS4_8identityENS5_IJNS4_13SM90_TMA_LOADES26_EEES24_vS25_EENS_8epilogue10collective18CollectiveEpilogueINS29_23Sm100TmaWarpSpecializedILi4ELi2ELi32ELb1ELb0EEEJSH_NS5_IJNSM_ISF_SB_EENSM_ISN_SB_EEEEENS_10bfloat16_tESL_S2H_SL_NS29_6fusion15FusionCallbacksIS2D_NS2I_17LinearCombinationIS2H_fS2H_fLNS_15FloatRoundStyleE2EEESH_S2G_JEEENS4_5SM1004TMEM4LOAD26SM100_TMEM_LOAD_32dp32b32xES26_NS1K_INS1L_ILi2ELi4ELi3EEENS1N_ILi16EEENSM_INS5_IJS1P_SN_EEES1V_EEEENS4_39AutoVectorizingCopyWithAssumedAlignmentILi128EEENS4_14SM90_TMA_STOREES2W_S2Y_S2Y_EEEvvEEEEvNT_6ParamsE,"a",@progbits
	.sectionflags	@""
	.align	4
.nv.constant0._ZN7cutlass13device_kernelINS_4gemm6kernel13GemmUniversalIN4cute5tupleIJiiiiEEENS1_10collective13CollectiveMmaINS1_46MainloopSm100TmaUmmaWarpSpecializedBlockScaledILi2ELi2ELi2ENS5_IJNS4_1CILi1EEENSA_ILi2EEESB_EEEEENS5_IJNSA_ILi128EEESF_NSA_ILi256EEEEEENS5_IJNS_12float_e5m2_tENS_13float_ue8m0_tEEEENS5_IJNS5_IJlSB_lEEENS4_6LayoutINS5_IJNS5_IJNS5_IJNSA_ILi32EEENSA_ILi4EEEEEEiEEESQ_NS5_IJSB_iEEEEEENS5_IJNS5_IJNS5_IJNSA_ILi16EEESO_EEEiEEENS5_IJNS5_IJNSA_ILi0EEESB_EEENSA_ILi512EEEEEENS5_IJSW_iEEEEEEEEEEESK_S13_NS4_8TiledMMAINS4_8MMA_AtomIJNS4_21SM100_MMA_MXF8F6F4_SSISI_SI_fSJ_Li128ELi128ELNS4_4UMMA5MajorE0ELS18_0ELNS17_7ScaleInE0ELS19_0EEEEEENSM_INS5_IJSB_SB_SB_EEENS5_IJSW_SW_SW_EEEEENS5_IJNS4_10UnderscoreES1F_S1F_EEEEENS5_IJNS4_23SM90_TMA_LOAD_MULTICASTES1I_EEENS5_IJNS4_14ComposedLayoutINS4_7SwizzleILi3ELi4ELi3EEENS4_18smem_ptr_flag_bitsILi8EEENSM_INS5_IJNSA_ILi8EEESF_EEENS5_IJSF_SB_EEEEEEENSM_INS5_IJNS5_IJNS5_IJSP_SB_EEENS5_IJSN_SB_EEEEEESB_NS5_IJSO_SC_EEEEEENS5_IJNS5_IJNS5_IJSU_SY_EEESX_EEESW_NS5_IJSB_SY_EEEEEEEEEEEvNS4_8identityENS5_IJNS4_13SM90_TMA_LOADES26_EEES24_vS25_EENS_8epilogue10collective18CollectiveEpilogueINS29_23Sm100TmaWarpSpecializedILi4ELi2ELi32ELb1ELb0EEEJSH_NS5_IJNSM_ISF_SB_EENSM_ISN_SB_EEEEENS_10bfloat16_tESL_S2H_SL_NS29_6fusion15FusionCallbacksIS2D_NS2I_17LinearCombinationIS2H_fS2H_fLNS_15FloatRoundStyleE2EEESH_S2G_JEEENS4_5SM1004TMEM4LOAD26SM100_TMEM_LOAD_32dp32b32xES26_NS1K_INS1L_ILi2ELi4ELi3EEENS1N_ILi16EEENSM_INS5_IJS1P_SN_EEES1V_EEEENS4_39AutoVectorizingCopyWithAssumedAlignmentILi128EEENS4_14SM90_TMA_STOREES2W_S2Y_S2Y_EEEvvEEEEvNT_6ParamsE:
	.zero		3968


//--------------------- SYMBOLS --------------------------

	.type		.nv.reservedSmem.offset0,@object
	.size		.nv.reservedSmem.offset0,0x4
	.type		.nv.reservedSmem.cap,@object
	.size		.nv.reservedSmem.cap,0x4
	.type		__assertfail,@function
